//
// Generated by NVIDIA NVVM Compiler
//
// Compiler Build ID: CL-36424714
// Cuda compilation tools, release 13.0, V13.0.88
// Based on NVVM 20.0.0
//

.version 9.0
.target sm_100
.address_size 64

	// .globl	_ZN3cub18CUB_300001_SM_10006detail11EmptyKernelIvEEvv
.global .align 1 .b8 _ZN30_INTERNAL_f7223d80_4_k_cu_main4cuda3std3__45__cpo5beginE[1];
.global .align 1 .b8 _ZN30_INTERNAL_f7223d80_4_k_cu_main4cuda3std3__45__cpo3endE[1];
.global .align 1 .b8 _ZN30_INTERNAL_f7223d80_4_k_cu_main4cuda3std3__45__cpo6cbeginE[1];
.global .align 1 .b8 _ZN30_INTERNAL_f7223d80_4_k_cu_main4cuda3std3__45__cpo4cendE[1];
.global .align 1 .b8 _ZN30_INTERNAL_f7223d80_4_k_cu_main4cuda3std3__45__cpo6rbeginE[1];
.global .align 1 .b8 _ZN30_INTERNAL_f7223d80_4_k_cu_main4cuda3std3__45__cpo4rendE[1];
.global .align 1 .b8 _ZN30_INTERNAL_f7223d80_4_k_cu_main4cuda3std3__45__cpo7crbeginE[1];
.global .align 1 .b8 _ZN30_INTERNAL_f7223d80_4_k_cu_main4cuda3std3__45__cpo5crendE[1];
.global .align 1 .b8 _ZN30_INTERNAL_f7223d80_4_k_cu_main4cuda3std3__432_GLOBAL__N__f7223d80_4_k_cu_main6ignoreE[1];
.global .align 1 .b8 _ZN30_INTERNAL_f7223d80_4_k_cu_main4cuda3std3__419piecewise_constructE[1];
.global .align 1 .b8 _ZN30_INTERNAL_f7223d80_4_k_cu_main4cuda3std3__48in_placeE[1];
.global .align 1 .b8 _ZN30_INTERNAL_f7223d80_4_k_cu_main4cuda3std3__420unreachable_sentinelE[1];
.global .align 1 .b8 _ZN30_INTERNAL_f7223d80_4_k_cu_main4cuda3std3__47nulloptE[1];
.global .align 1 .b8 _ZN30_INTERNAL_f7223d80_4_k_cu_main4cuda3std3__48unexpectE[1];
.global .align 1 .b8 _ZN30_INTERNAL_f7223d80_4_k_cu_main4cuda3std6ranges3__45__cpo4swapE[1];
.global .align 1 .b8 _ZN30_INTERNAL_f7223d80_4_k_cu_main4cuda3std6ranges3__45__cpo9iter_moveE[1];
.global .align 1 .b8 _ZN30_INTERNAL_f7223d80_4_k_cu_main4cuda3std6ranges3__45__cpo5beginE[1];
.global .align 1 .b8 _ZN30_INTERNAL_f7223d80_4_k_cu_main4cuda3std6ranges3__45__cpo3endE[1];
.global .align 1 .b8 _ZN30_INTERNAL_f7223d80_4_k_cu_main4cuda3std6ranges3__45__cpo6cbeginE[1];
.global .align 1 .b8 _ZN30_INTERNAL_f7223d80_4_k_cu_main4cuda3std6ranges3__45__cpo4cendE[1];
.global .align 1 .b8 _ZN30_INTERNAL_f7223d80_4_k_cu_main4cuda3std6ranges3__45__cpo7advanceE[1];
.global .align 1 .b8 _ZN30_INTERNAL_f7223d80_4_k_cu_main4cuda3std6ranges3__45__cpo9iter_swapE[1];
.global .align 1 .b8 _ZN30_INTERNAL_f7223d80_4_k_cu_main4cuda3std6ranges3__45__cpo4nextE[1];
.global .align 1 .b8 _ZN30_INTERNAL_f7223d80_4_k_cu_main4cuda3std6ranges3__45__cpo4prevE[1];
.global .align 1 .b8 _ZN30_INTERNAL_f7223d80_4_k_cu_main4cuda3std6ranges3__45__cpo4dataE[1];
.global .align 1 .b8 _ZN30_INTERNAL_f7223d80_4_k_cu_main4cuda3std6ranges3__45__cpo5cdataE[1];
.global .align 1 .b8 _ZN30_INTERNAL_f7223d80_4_k_cu_main4cuda3std6ranges3__45__cpo4sizeE[1];
.global .align 1 .b8 _ZN30_INTERNAL_f7223d80_4_k_cu_main4cuda3std6ranges3__45__cpo5ssizeE[1];
.global .align 1 .b8 _ZN30_INTERNAL_f7223d80_4_k_cu_main4cuda3std6ranges3__45__cpo8distanceE[1];
.global .align 1 .b8 _ZN30_INTERNAL_f7223d80_4_k_cu_main6thrust24THRUST_300001_SM_1000_NS8cuda_cub3parE[1];
.global .align 1 .b8 _ZN30_INTERNAL_f7223d80_4_k_cu_main6thrust24THRUST_300001_SM_1000_NS8cuda_cub10par_nosyncE[1];
.global .align 1 .b8 _ZN30_INTERNAL_f7223d80_4_k_cu_main6thrust24THRUST_300001_SM_1000_NS6system6detail10sequential3seqE[1];
.global .align 1 .b8 _ZN30_INTERNAL_f7223d80_4_k_cu_main6thrust24THRUST_300001_SM_1000_NS12placeholders2_1E[1];
.global .align 1 .b8 _ZN30_INTERNAL_f7223d80_4_k_cu_main6thrust24THRUST_300001_SM_1000_NS12placeholders2_2E[1];
.global .align 1 .b8 _ZN30_INTERNAL_f7223d80_4_k_cu_main6thrust24THRUST_300001_SM_1000_NS12placeholders2_3E[1];
.global .align 1 .b8 _ZN30_INTERNAL_f7223d80_4_k_cu_main6thrust24THRUST_300001_SM_1000_NS12placeholders2_4E[1];
.global .align 1 .b8 _ZN30_INTERNAL_f7223d80_4_k_cu_main6thrust24THRUST_300001_SM_1000_NS12placeholders2_5E[1];
.global .align 1 .b8 _ZN30_INTERNAL_f7223d80_4_k_cu_main6thrust24THRUST_300001_SM_1000_NS12placeholders2_6E[1];
.global .align 1 .b8 _ZN30_INTERNAL_f7223d80_4_k_cu_main6thrust24THRUST_300001_SM_1000_NS12placeholders2_7E[1];
.global .align 1 .b8 _ZN30_INTERNAL_f7223d80_4_k_cu_main6thrust24THRUST_300001_SM_1000_NS12placeholders2_8E[1];
.global .align 1 .b8 _ZN30_INTERNAL_f7223d80_4_k_cu_main6thrust24THRUST_300001_SM_1000_NS12placeholders2_9E[1];
.global .align 1 .b8 _ZN30_INTERNAL_f7223d80_4_k_cu_main6thrust24THRUST_300001_SM_1000_NS12placeholders3_10E[1];
.global .align 1 .b8 _ZN30_INTERNAL_f7223d80_4_k_cu_main6thrust24THRUST_300001_SM_1000_NS3seqE[1];

.visible .entry _ZN3cub18CUB_300001_SM_10006detail11EmptyKernelIvEEvv()
{


	ret;

}
	// .globl	_ZN3cub18CUB_300001_SM_10006detail8for_each13static_kernelINS2_12policy_hub_t12policy_500_tEmN6thrust24THRUST_300001_SM_1000_NS8cuda_cub20__uninitialized_fill7functorINS7_10device_ptrIiEEiEEEEvT0_T1_
.visible .entry _ZN3cub18CUB_300001_SM_10006detail8for_each13static_kernelINS2_12policy_hub_t12policy_500_tEmN6thrust24THRUST_300001_SM_1000_NS8cuda_cub20__uninitialized_fill7functorINS7_10device_ptrIiEEiEEEEvT0_T1_(
	.param .u64 _ZN3cub18CUB_300001_SM_10006detail8for_each13static_kernelINS2_12policy_hub_t12policy_500_tEmN6thrust24THRUST_300001_SM_1000_NS8cuda_cub20__uninitialized_fill7functorINS7_10device_ptrIiEEiEEEEvT0_T1__param_0,
	.param .align 8 .b8 _ZN3cub18CUB_300001_SM_10006detail8for_each13static_kernelINS2_12policy_hub_t12policy_500_tEmN6thrust24THRUST_300001_SM_1000_NS8cuda_cub20__uninitialized_fill7functorINS7_10device_ptrIiEEiEEEEvT0_T1__param_1[16]
)
.maxntid 256
{
	.reg .pred 	%p<4>;
	.reg .b16 	%rs<5>;
	.reg .b32 	%r<12>;
	.reg .b64 	%rd<16>;

	ld.param.u32 	%r3, [_ZN3cub18CUB_300001_SM_10006detail8for_each13static_kernelINS2_12policy_hub_t12policy_500_tEmN6thrust24THRUST_300001_SM_1000_NS8cuda_cub20__uninitialized_fill7functorINS7_10device_ptrIiEEiEEEEvT0_T1__param_1+8];
	ld.param.u64 	%rd4, [_ZN3cub18CUB_300001_SM_10006detail8for_each13static_kernelINS2_12policy_hub_t12policy_500_tEmN6thrust24THRUST_300001_SM_1000_NS8cuda_cub20__uninitialized_fill7functorINS7_10device_ptrIiEEiEEEEvT0_T1__param_1];
	ld.param.u64 	%rd5, [_ZN3cub18CUB_300001_SM_10006detail8for_each13static_kernelINS2_12policy_hub_t12policy_500_tEmN6thrust24THRUST_300001_SM_1000_NS8cuda_cub20__uninitialized_fill7functorINS7_10device_ptrIiEEiEEEEvT0_T1__param_0];
	mov.u32 	%r9, %ctaid.x;
	mul.wide.u32 	%rd1, %r9, 512;
	sub.s64 	%rd2, %rd5, %rd1;
	setp.lt.u64 	%p1, %rd2, 512;
	@%p1 bra 	$L__BB1_2;
	mov.u32 	%r11, %tid.x;
	cvta.to.global.u64 	%rd11, %rd4;
	cvt.u64.u32 	%rd12, %r11;
	add.s64 	%rd13, %rd1, %rd12;
	shl.b64 	%rd14, %rd13, 2;
	add.s64 	%rd15, %rd11, %rd14;
	st.global.u32 	[%rd15], %r3;
	st.global.u32 	[%rd15+1024], %r3;
	bra.uni 	$L__BB1_6;
$L__BB1_2:
	cvta.to.global.u64 	%rd6, %rd4;
	mov.u32 	%r2, %tid.x;
	cvt.u64.u32 	%rd7, %r2;
	setp.le.u64 	%p2, %rd2, %rd7;
	add.s64 	%rd8, %rd1, %rd7;
	shl.b64 	%rd9, %rd8, 2;
	add.s64 	%rd3, %rd6, %rd9;
	@%p2 bra 	$L__BB1_4;
	st.global.u32 	[%rd3], %r3;
$L__BB1_4:
	add.s32 	%r10, %r2, 256;
	cvt.u64.u32 	%rd10, %r10;
	setp.le.u64 	%p3, %rd2, %rd10;
	@%p3 bra 	$L__BB1_6;
	st.global.u32 	[%rd3+1024], %r3;
$L__BB1_6:
	ret;

}
	// .globl	_ZN3cub18CUB_300001_SM_10006detail8for_each13static_kernelINS2_12policy_hub_t12policy_500_tElN6thrust24THRUST_300001_SM_1000_NS8cuda_cub10__tabulate7functorINS7_6detail15normal_iteratorINS7_10device_ptrIiEEEENS7_6system6detail7generic6detail22compute_sequence_valueIivEElEEEEvT0_T1_
.visible .entry _ZN3cub18CUB_300001_SM_10006detail8for_each13static_kernelINS2_12policy_hub_t12policy_500_tElN6thrust24THRUST_300001_SM_1000_NS8cuda_cub10__tabulate7functorINS7_6detail15normal_iteratorINS7_10device_ptrIiEEEENS7_6system6detail7generic6detail22compute_sequence_valueIivEElEEEEvT0_T1_(
	.param .u64 _ZN3cub18CUB_300001_SM_10006detail8for_each13static_kernelINS2_12policy_hub_t12policy_500_tElN6thrust24THRUST_300001_SM_1000_NS8cuda_cub10__tabulate7functorINS7_6detail15normal_iteratorINS7_10device_ptrIiEEEENS7_6system6detail7generic6detail22compute_sequence_valueIivEElEEEEvT0_T1__param_0,
	.param .align 8 .b8 _ZN3cub18CUB_300001_SM_10006detail8for_each13static_kernelINS2_12policy_hub_t12policy_500_tElN6thrust24THRUST_300001_SM_1000_NS8cuda_cub10__tabulate7functorINS7_6detail15normal_iteratorINS7_10device_ptrIiEEEENS7_6system6detail7generic6detail22compute_sequence_valueIivEElEEEEvT0_T1__param_1[16]
)
.maxntid 256
{
	.reg .pred 	%p<4>;
	.reg .b32 	%r<18>;
	.reg .b64 	%rd<20>;

	ld.param.u64 	%rd7, [_ZN3cub18CUB_300001_SM_10006detail8for_each13static_kernelINS2_12policy_hub_t12policy_500_tElN6thrust24THRUST_300001_SM_1000_NS8cuda_cub10__tabulate7functorINS7_6detail15normal_iteratorINS7_10device_ptrIiEEEENS7_6system6detail7generic6detail22compute_sequence_valueIivEElEEEEvT0_T1__param_1];
	ld.param.u64 	%rd8, [_ZN3cub18CUB_300001_SM_10006detail8for_each13static_kernelINS2_12policy_hub_t12policy_500_tElN6thrust24THRUST_300001_SM_1000_NS8cuda_cub10__tabulate7functorINS7_6detail15normal_iteratorINS7_10device_ptrIiEEEENS7_6system6detail7generic6detail22compute_sequence_valueIivEElEEEEvT0_T1__param_0];
	ld.param.v2.u32 	{%r3, %r4}, [_ZN3cub18CUB_300001_SM_10006detail8for_each13static_kernelINS2_12policy_hub_t12policy_500_tElN6thrust24THRUST_300001_SM_1000_NS8cuda_cub10__tabulate7functorINS7_6detail15normal_iteratorINS7_10device_ptrIiEEEENS7_6system6detail7generic6detail22compute_sequence_valueIivEElEEEEvT0_T1__param_1+8];
	mov.u32 	%r5, %ctaid.x;
	mul.wide.u32 	%rd1, %r5, 512;
	sub.s64 	%rd2, %rd8, %rd1;
	setp.lt.s64 	%p1, %rd2, 512;
	@%p1 bra 	$L__BB2_2;
	mov.u32 	%r13, %tid.x;
	cvta.to.global.u64 	%rd15, %rd7;
	cvt.u64.u32 	%rd16, %r13;
	add.s64 	%rd17, %rd1, %rd16;
	cvt.u32.u64 	%r14, %rd17;
	mad.lo.s32 	%r15, %r4, %r14, %r3;
	shl.b64 	%rd18, %rd17, 2;
	add.s64 	%rd19, %rd15, %rd18;
	st.global.u32 	[%rd19], %r15;
	add.s32 	%r16, %r14, 256;
	mad.lo.s32 	%r17, %r4, %r16, %r3;
	st.global.u32 	[%rd19+1024], %r17;
	bra.uni 	$L__BB2_6;
$L__BB2_2:
	cvta.to.global.u64 	%rd3, %rd7;
	mov.u32 	%r6, %tid.x;
	cvt.s64.s32 	%rd4, %rd2;
	cvt.u64.u32 	%rd5, %r6;
	setp.le.s64 	%p2, %rd4, %rd5;
	@%p2 bra 	$L__BB2_4;
	add.s64 	%rd9, %rd1, %rd5;
	cvt.u32.u64 	%r7, %rd9;
	mad.lo.s32 	%r8, %r4, %r7, %r3;
	shl.b64 	%rd10, %rd9, 2;
	add.s64 	%rd11, %rd3, %rd10;
	st.global.u32 	[%rd11], %r8;
$L__BB2_4:
	cvt.u32.u64 	%r9, %rd5;
	add.s32 	%r10, %r9, 256;
	cvt.u64.u32 	%rd6, %r10;
	setp.le.s64 	%p3, %rd4, %rd6;
	@%p3 bra 	$L__BB2_6;
	add.s64 	%rd12, %rd1, %rd6;
	shl.b64 	%rd13, %rd12, 2;
	cvt.u32.u64 	%r11, %rd12;
	mad.lo.s32 	%r12, %r4, %r11, %r3;
	add.s64 	%rd14, %rd13, %rd3;
	st.global.u32 	[%rd14], %r12;
$L__BB2_6:
	ret;

}
	// .globl	_ZN3cub18CUB_300001_SM_10006detail8for_each13static_kernelINS2_12policy_hub_t12policy_500_tElN6thrust24THRUST_300001_SM_1000_NS8cuda_cub20__uninitialized_copy7functorINS7_6detail15normal_iteratorINS7_10device_ptrIiEEEENS7_7pointerIiNS8_3tagENS7_11use_defaultESI_EEEEEEvT0_T1_
.visible .entry _ZN3cub18CUB_300001_SM_10006detail8for_each13static_kernelINS2_12policy_hub_t12policy_500_tElN6thrust24THRUST_300001_SM_1000_NS8cuda_cub20__uninitialized_copy7functorINS7_6detail15normal_iteratorINS7_10device_ptrIiEEEENS7_7pointerIiNS8_3tagENS7_11use_defaultESI_EEEEEEvT0_T1_(
	.param .u64 _ZN3cub18CUB_300001_SM_10006detail8for_each13static_kernelINS2_12policy_hub_t12policy_500_tElN6thrust24THRUST_300001_SM_1000_NS8cuda_cub20__uninitialized_copy7functorINS7_6detail15normal_iteratorINS7_10device_ptrIiEEEENS7_7pointerIiNS8_3tagENS7_11use_defaultESI_EEEEEEvT0_T1__param_0,
	.param .align 8 .b8 _ZN3cub18CUB_300001_SM_10006detail8for_each13static_kernelINS2_12policy_hub_t12policy_500_tElN6thrust24THRUST_300001_SM_1000_NS8cuda_cub20__uninitialized_copy7functorINS7_6detail15normal_iteratorINS7_10device_ptrIiEEEENS7_7pointerIiNS8_3tagENS7_11use_defaultESI_EEEEEEvT0_T1__param_1[16]
)
.maxntid 256
{
	.reg .pred 	%p<4>;
	.reg .b32 	%r<10>;
	.reg .b64 	%rd<26>;

	ld.param.u64 	%rd8, [_ZN3cub18CUB_300001_SM_10006detail8for_each13static_kernelINS2_12policy_hub_t12policy_500_tElN6thrust24THRUST_300001_SM_1000_NS8cuda_cub20__uninitialized_copy7functorINS7_6detail15normal_iteratorINS7_10device_ptrIiEEEENS7_7pointerIiNS8_3tagENS7_11use_defaultESI_EEEEEEvT0_T1__param_1+8];
	ld.param.u64 	%rd7, [_ZN3cub18CUB_300001_SM_10006detail8for_each13static_kernelINS2_12policy_hub_t12policy_500_tElN6thrust24THRUST_300001_SM_1000_NS8cuda_cub20__uninitialized_copy7functorINS7_6detail15normal_iteratorINS7_10device_ptrIiEEEENS7_7pointerIiNS8_3tagENS7_11use_defaultESI_EEEEEEvT0_T1__param_1];
	ld.param.u64 	%rd9, [_ZN3cub18CUB_300001_SM_10006detail8for_each13static_kernelINS2_12policy_hub_t12policy_500_tElN6thrust24THRUST_300001_SM_1000_NS8cuda_cub20__uninitialized_copy7functorINS7_6detail15normal_iteratorINS7_10device_ptrIiEEEENS7_7pointerIiNS8_3tagENS7_11use_defaultESI_EEEEEEvT0_T1__param_0];
	mov.u32 	%r1, %ctaid.x;
	mul.wide.u32 	%rd1, %r1, 512;
	sub.s64 	%rd2, %rd9, %rd1;
	setp.lt.s64 	%p1, %rd2, 512;
	@%p1 bra 	$L__BB3_2;
	mov.u32 	%r7, %tid.x;
	cvta.to.global.u64 	%rd19, %rd8;
	cvta.to.global.u64 	%rd20, %rd7;
	cvt.u64.u32 	%rd21, %r7;
	add.s64 	%rd22, %rd1, %rd21;
	shl.b64 	%rd23, %rd22, 2;
	add.s64 	%rd24, %rd20, %rd23;
	add.s64 	%rd25, %rd19, %rd23;
	ld.global.u32 	%r8, [%rd24];
	st.global.u32 	[%rd25], %r8;
	ld.global.u32 	%r9, [%rd24+1024];
	st.global.u32 	[%rd25+1024], %r9;
	bra.uni 	$L__BB3_6;
$L__BB3_2:
	cvta.to.global.u64 	%rd3, %rd7;
	cvta.to.global.u64 	%rd4, %rd8;
	mov.u32 	%r2, %tid.x;
	cvt.s64.s32 	%rd5, %rd2;
	cvt.u64.u32 	%rd6, %r2;
	setp.le.s64 	%p2, %rd5, %rd6;
	@%p2 bra 	$L__BB3_4;
	add.s64 	%rd10, %rd1, %rd6;
	shl.b64 	%rd11, %rd10, 2;
	add.s64 	%rd12, %rd3, %rd11;
	add.s64 	%rd13, %rd4, %rd11;
	ld.global.u32 	%r3, [%rd12];
	st.global.u32 	[%rd13], %r3;
$L__BB3_4:
	cvt.u32.u64 	%r4, %rd6;
	add.s32 	%r5, %r4, 256;
	cvt.u64.u32 	%rd14, %r5;
	setp.le.s64 	%p3, %rd5, %rd14;
	@%p3 bra 	$L__BB3_6;
	add.s64 	%rd15, %rd1, %rd6;
	shl.b64 	%rd16, %rd15, 2;
	add.s64 	%rd17, %rd3, %rd16;
	add.s64 	%rd18, %rd4, %rd16;
	ld.global.u32 	%r6, [%rd17+1024];
	st.global.u32 	[%rd18+1024], %r6;
$L__BB3_6:
	ret;

}
	// .globl	_ZN3cub18CUB_300001_SM_10006detail9transform16transform_kernelINS2_10policy_hubILb1EN4cuda3std3__45tupleIJN6thrust24THRUST_300001_SM_1000_NS6detail15normal_iteratorINSA_10device_ptrIiEEEESF_EEEE10policy1000Ei13saxpy_functorSF_JPiSK_EEEvT0_iT1_T2_DpNS2_10kernel_argIT3_EE
.visible .entry _ZN3cub18CUB_300001_SM_10006detail9transform16transform_kernelINS2_10policy_hubILb1EN4cuda3std3__45tupleIJN6thrust24THRUST_300001_SM_1000_NS6detail15normal_iteratorINSA_10device_ptrIiEEEESF_EEEE10policy1000Ei13saxpy_functorSF_JPiSK_EEEvT0_iT1_T2_DpNS2_10kernel_argIT3_EE(
	.param .u32 _ZN3cub18CUB_300001_SM_10006detail9transform16transform_kernelINS2_10policy_hubILb1EN4cuda3std3__45tupleIJN6thrust24THRUST_300001_SM_1000_NS6detail15normal_iteratorINSA_10device_ptrIiEEEESF_EEEE10policy1000Ei13saxpy_functorSF_JPiSK_EEEvT0_iT1_T2_DpNS2_10kernel_argIT3_EE_param_0,
	.param .u32 _ZN3cub18CUB_300001_SM_10006detail9transform16transform_kernelINS2_10policy_hubILb1EN4cuda3std3__45tupleIJN6thrust24THRUST_300001_SM_1000_NS6detail15normal_iteratorINSA_10device_ptrIiEEEESF_EEEE10policy1000Ei13saxpy_functorSF_JPiSK_EEEvT0_iT1_T2_DpNS2_10kernel_argIT3_EE_param_1,
	.param .align 4 .b8 _ZN3cub18CUB_300001_SM_10006detail9transform16transform_kernelINS2_10policy_hubILb1EN4cuda3std3__45tupleIJN6thrust24THRUST_300001_SM_1000_NS6detail15normal_iteratorINSA_10device_ptrIiEEEESF_EEEE10policy1000Ei13saxpy_functorSF_JPiSK_EEEvT0_iT1_T2_DpNS2_10kernel_argIT3_EE_param_2[4],
	.param .align 8 .b8 _ZN3cub18CUB_300001_SM_10006detail9transform16transform_kernelINS2_10policy_hubILb1EN4cuda3std3__45tupleIJN6thrust24THRUST_300001_SM_1000_NS6detail15normal_iteratorINSA_10device_ptrIiEEEESF_EEEE10policy1000Ei13saxpy_functorSF_JPiSK_EEEvT0_iT1_T2_DpNS2_10kernel_argIT3_EE_param_3[8],
	.param .align 8 .b8 _ZN3cub18CUB_300001_SM_10006detail9transform16transform_kernelINS2_10policy_hubILb1EN4cuda3std3__45tupleIJN6thrust24THRUST_300001_SM_1000_NS6detail15normal_iteratorINSA_10device_ptrIiEEEESF_EEEE10policy1000Ei13saxpy_functorSF_JPiSK_EEEvT0_iT1_T2_DpNS2_10kernel_argIT3_EE_param_4[16],
	.param .align 8 .b8 _ZN3cub18CUB_300001_SM_10006detail9transform16transform_kernelINS2_10policy_hubILb1EN4cuda3std3__45tupleIJN6thrust24THRUST_300001_SM_1000_NS6detail15normal_iteratorINSA_10device_ptrIiEEEESF_EEEE10policy1000Ei13saxpy_functorSF_JPiSK_EEEvT0_iT1_T2_DpNS2_10kernel_argIT3_EE_param_5[16]
)
.maxntid 128
{
	.reg .pred 	%p<38>;
	.reg .b32 	%r<171>;
	.reg .b32 	%f<93>;
	.reg .b64 	%rd<97>;

	ld.param.f32 	%f2, [_ZN3cub18CUB_300001_SM_10006detail9transform16transform_kernelINS2_10policy_hubILb1EN4cuda3std3__45tupleIJN6thrust24THRUST_300001_SM_1000_NS6detail15normal_iteratorINSA_10device_ptrIiEEEESF_EEEE10policy1000Ei13saxpy_functorSF_JPiSK_EEEvT0_iT1_T2_DpNS2_10kernel_argIT3_EE_param_2];
	ld.param.u32 	%r45, [_ZN3cub18CUB_300001_SM_10006detail9transform16transform_kernelINS2_10policy_hubILb1EN4cuda3std3__45tupleIJN6thrust24THRUST_300001_SM_1000_NS6detail15normal_iteratorINSA_10device_ptrIiEEEESF_EEEE10policy1000Ei13saxpy_functorSF_JPiSK_EEEvT0_iT1_T2_DpNS2_10kernel_argIT3_EE_param_0];
	ld.param.u64 	%rd27, [_ZN3cub18CUB_300001_SM_10006detail9transform16transform_kernelINS2_10policy_hubILb1EN4cuda3std3__45tupleIJN6thrust24THRUST_300001_SM_1000_NS6detail15normal_iteratorINSA_10device_ptrIiEEEESF_EEEE10policy1000Ei13saxpy_functorSF_JPiSK_EEEvT0_iT1_T2_DpNS2_10kernel_argIT3_EE_param_5];
	ld.param.u64 	%rd25, [_ZN3cub18CUB_300001_SM_10006detail9transform16transform_kernelINS2_10policy_hubILb1EN4cuda3std3__45tupleIJN6thrust24THRUST_300001_SM_1000_NS6detail15normal_iteratorINSA_10device_ptrIiEEEESF_EEEE10policy1000Ei13saxpy_functorSF_JPiSK_EEEvT0_iT1_T2_DpNS2_10kernel_argIT3_EE_param_4];
	ld.param.u64 	%rd29, [_ZN3cub18CUB_300001_SM_10006detail9transform16transform_kernelINS2_10policy_hubILb1EN4cuda3std3__45tupleIJN6thrust24THRUST_300001_SM_1000_NS6detail15normal_iteratorINSA_10device_ptrIiEEEESF_EEEE10policy1000Ei13saxpy_functorSF_JPiSK_EEEvT0_iT1_T2_DpNS2_10kernel_argIT3_EE_param_3];
	ld.param.u32 	%r44, [_ZN3cub18CUB_300001_SM_10006detail9transform16transform_kernelINS2_10policy_hubILb1EN4cuda3std3__45tupleIJN6thrust24THRUST_300001_SM_1000_NS6detail15normal_iteratorINSA_10device_ptrIiEEEESF_EEEE10policy1000Ei13saxpy_functorSF_JPiSK_EEEvT0_iT1_T2_DpNS2_10kernel_argIT3_EE_param_1];
	cvta.to.global.u64 	%rd1, %rd29;
	cvta.to.global.u64 	%rd2, %rd25;
	cvta.to.global.u64 	%rd3, %rd27;
	shl.b32 	%r1, %r44, 7;
	mov.u32 	%r46, %ctaid.x;
	mul.lo.s32 	%r2, %r1, %r46;
	sub.s32 	%r3, %r45, %r2;
	min.s32 	%r4, %r1, %r3;
	shl.b32 	%r5, %r4, 2;
	mov.u32 	%r6, %tid.x;
	shl.b32 	%r161, %r6, 7;
	setp.ge.s32 	%p1, %r161, %r5;
	@%p1 bra 	$L__BB4_5;
	mul.wide.u32 	%rd4, %r6, 128;
	add.s64 	%rd30, %rd2, %rd4;
	mul.wide.s32 	%rd5, %r2, 4;
	add.s64 	%rd94, %rd30, %rd5;
	mov.u32 	%r160, %r161;
$L__BB4_2:
	.pragma "nounroll";
	// begin inline asm
	prefetch.global.L2 [%rd94];
	// end inline asm
	add.s32 	%r160, %r160, 16384;
	add.s64 	%rd94, %rd94, 16384;
	setp.lt.s32 	%p2, %r160, %r5;
	@%p2 bra 	$L__BB4_2;
	add.s64 	%rd32, %rd3, %rd4;
	add.s64 	%rd95, %rd32, %rd5;
$L__BB4_4:
	.pragma "nounroll";
	// begin inline asm
	prefetch.global.L2 [%rd95];
	// end inline asm
	add.s32 	%r161, %r161, 16384;
	add.s64 	%rd95, %rd95, 16384;
	setp.lt.s32 	%p3, %r161, %r5;
	@%p3 bra 	$L__BB4_4;
$L__BB4_5:
	mul.wide.s32 	%rd96, %r2, 4;
	add.s64 	%rd12, %rd2, %rd96;
	add.s64 	%rd13, %rd3, %rd96;
	add.s64 	%rd14, %rd1, %rd96;
	setp.gt.s32 	%p4, %r1, %r3;
	@%p4 bra 	$L__BB4_18;
	setp.lt.s32 	%p5, %r44, 1;
	@%p5 bra 	$L__BB4_59;
	and.b32  	%r12, %r44, 7;
	setp.lt.u32 	%p6, %r44, 8;
	mov.b32 	%r169, 0;
	@%p6 bra 	$L__BB4_10;
	and.b32  	%r48, %r44, 2147483640;
	neg.s32 	%r163, %r48;
	mul.wide.u32 	%rd35, %r6, 4;
	add.s64 	%rd15, %rd1, %rd35;
	add.s64 	%rd36, %rd96, 1536;
	add.s64 	%rd17, %rd2, %rd36;
	add.s32 	%r162, %r6, 128;
	add.s64 	%rd18, %rd3, %rd36;
	add.s64 	%rd19, %rd1, %rd36;
$L__BB4_9:
	.pragma "nounroll";
	and.b32  	%r169, %r44, 2147483640;
	mul.wide.s32 	%rd37, %r162, 4;
	add.s64 	%rd38, %rd17, %rd37;
	add.s64 	%rd39, %rd18, %rd37;
	add.s64 	%rd40, %rd19, %rd37;
	cvta.to.global.u64 	%rd41, %rd25;
	mul.wide.u32 	%rd42, %r6, 4;
	add.s64 	%rd43, %rd41, %rd42;
	add.s64 	%rd44, %rd43, %rd96;
	ld.global.u32 	%r49, [%rd44];
	cvt.rn.f32.s32 	%f3, %r49;
	cvta.to.global.u64 	%rd45, %rd27;
	add.s64 	%rd46, %rd45, %rd42;
	add.s64 	%rd47, %rd46, %rd96;
	ld.global.u32 	%r50, [%rd47];
	cvt.rn.f32.s32 	%f4, %r50;
	fma.rn.f32 	%f5, %f2, %f3, %f4;
	cvt.rzi.s32.f32 	%r51, %f5;
	add.s64 	%rd48, %rd15, %rd96;
	st.global.u32 	[%rd48], %r51;
	ld.global.u32 	%r52, [%rd38+-1536];
	cvt.rn.f32.s32 	%f6, %r52;
	ld.global.u32 	%r53, [%rd39+-1536];
	cvt.rn.f32.s32 	%f7, %r53;
	fma.rn.f32 	%f8, %f2, %f6, %f7;
	cvt.rzi.s32.f32 	%r54, %f8;
	st.global.u32 	[%rd40+-1536], %r54;
	ld.global.u32 	%r55, [%rd38+-1024];
	cvt.rn.f32.s32 	%f9, %r55;
	ld.global.u32 	%r56, [%rd39+-1024];
	cvt.rn.f32.s32 	%f10, %r56;
	fma.rn.f32 	%f11, %f2, %f9, %f10;
	cvt.rzi.s32.f32 	%r57, %f11;
	st.global.u32 	[%rd40+-1024], %r57;
	ld.global.u32 	%r58, [%rd38+-512];
	cvt.rn.f32.s32 	%f12, %r58;
	ld.global.u32 	%r59, [%rd39+-512];
	cvt.rn.f32.s32 	%f13, %r59;
	fma.rn.f32 	%f14, %f2, %f12, %f13;
	cvt.rzi.s32.f32 	%r60, %f14;
	st.global.u32 	[%rd40+-512], %r60;
	ld.global.u32 	%r61, [%rd38];
	cvt.rn.f32.s32 	%f15, %r61;
	ld.global.u32 	%r62, [%rd39];
	cvt.rn.f32.s32 	%f16, %r62;
	fma.rn.f32 	%f17, %f2, %f15, %f16;
	cvt.rzi.s32.f32 	%r63, %f17;
	st.global.u32 	[%rd40], %r63;
	ld.global.u32 	%r64, [%rd38+512];
	cvt.rn.f32.s32 	%f18, %r64;
	ld.global.u32 	%r65, [%rd39+512];
	cvt.rn.f32.s32 	%f19, %r65;
	fma.rn.f32 	%f20, %f2, %f18, %f19;
	cvt.rzi.s32.f32 	%r66, %f20;
	st.global.u32 	[%rd40+512], %r66;
	ld.global.u32 	%r67, [%rd38+1024];
	cvt.rn.f32.s32 	%f21, %r67;
	ld.global.u32 	%r68, [%rd39+1024];
	cvt.rn.f32.s32 	%f22, %r68;
	fma.rn.f32 	%f23, %f2, %f21, %f22;
	cvt.rzi.s32.f32 	%r69, %f23;
	st.global.u32 	[%rd40+1024], %r69;
	ld.global.u32 	%r70, [%rd38+1536];
	cvt.rn.f32.s32 	%f24, %r70;
	ld.global.u32 	%r71, [%rd39+1536];
	cvt.rn.f32.s32 	%f25, %r71;
	fma.rn.f32 	%f26, %f2, %f24, %f25;
	cvt.rzi.s32.f32 	%r72, %f26;
	st.global.u32 	[%rd40+1536], %r72;
	add.s32 	%r163, %r163, 8;
	add.s64 	%rd96, %rd96, 4096;
	add.s32 	%r162, %r162, 1024;
	setp.eq.s32 	%p7, %r163, 0;
	@%p7 bra 	$L__BB4_10;
	bra.uni 	$L__BB4_9;
$L__BB4_10:
	setp.eq.s32 	%p8, %r12, 0;
	@%p8 bra 	$L__BB4_59;
	and.b32  	%r39, %r44, 3;
	setp.lt.u32 	%p9, %r12, 4;
	@%p9 bra 	$L__BB4_13;
	shl.b32 	%r73, %r169, 7;
	add.s32 	%r74, %r73, %r6;
	mul.wide.s32 	%rd49, %r74, 4;
	add.s64 	%rd50, %rd12, %rd49;
	ld.global.u32 	%r75, [%rd50];
	cvt.rn.f32.s32 	%f27, %r75;
	add.s64 	%rd51, %rd13, %rd49;
	ld.global.u32 	%r76, [%rd51];
	cvt.rn.f32.s32 	%f28, %r76;
	fma.rn.f32 	%f29, %f2, %f27, %f28;
	cvt.rzi.s32.f32 	%r77, %f29;
	add.s64 	%rd52, %rd14, %rd49;
	st.global.u32 	[%rd52], %r77;
	ld.global.u32 	%r78, [%rd50+512];
	cvt.rn.f32.s32 	%f30, %r78;
	ld.global.u32 	%r79, [%rd51+512];
	cvt.rn.f32.s32 	%f31, %r79;
	fma.rn.f32 	%f32, %f2, %f30, %f31;
	cvt.rzi.s32.f32 	%r80, %f32;
	st.global.u32 	[%rd52+512], %r80;
	ld.global.u32 	%r81, [%rd50+1024];
	cvt.rn.f32.s32 	%f33, %r81;
	ld.global.u32 	%r82, [%rd51+1024];
	cvt.rn.f32.s32 	%f34, %r82;
	fma.rn.f32 	%f35, %f2, %f33, %f34;
	cvt.rzi.s32.f32 	%r83, %f35;
	st.global.u32 	[%rd52+1024], %r83;
	ld.global.u32 	%r84, [%rd50+1536];
	cvt.rn.f32.s32 	%f36, %r84;
	ld.global.u32 	%r85, [%rd51+1536];
	cvt.rn.f32.s32 	%f37, %r85;
	fma.rn.f32 	%f38, %f2, %f36, %f37;
	cvt.rzi.s32.f32 	%r86, %f38;
	st.global.u32 	[%rd52+1536], %r86;
	add.s32 	%r169, %r169, 4;
$L__BB4_13:
	setp.eq.s32 	%p10, %r39, 0;
	@%p10 bra 	$L__BB4_59;
	setp.eq.s32 	%p11, %r39, 1;
	@%p11 bra 	$L__BB4_16;
	shl.b32 	%r87, %r169, 7;
	add.s32 	%r88, %r87, %r6;
	mul.wide.s32 	%rd53, %r88, 4;
	add.s64 	%rd54, %rd12, %rd53;
	ld.global.u32 	%r89, [%rd54];
	cvt.rn.f32.s32 	%f39, %r89;
	add.s64 	%rd55, %rd13, %rd53;
	ld.global.u32 	%r90, [%rd55];
	cvt.rn.f32.s32 	%f40, %r90;
	fma.rn.f32 	%f41, %f2, %f39, %f40;
	cvt.rzi.s32.f32 	%r91, %f41;
	add.s64 	%rd56, %rd14, %rd53;
	st.global.u32 	[%rd56], %r91;
	ld.global.u32 	%r92, [%rd54+512];
	cvt.rn.f32.s32 	%f42, %r92;
	ld.global.u32 	%r93, [%rd55+512];
	cvt.rn.f32.s32 	%f43, %r93;
	fma.rn.f32 	%f44, %f2, %f42, %f43;
	cvt.rzi.s32.f32 	%r94, %f44;
	st.global.u32 	[%rd56+512], %r94;
	add.s32 	%r169, %r169, 2;
$L__BB4_16:
	and.b32  	%r95, %r44, 1;
	setp.eq.b32 	%p12, %r95, 1;
	not.pred 	%p13, %p12;
	@%p13 bra 	$L__BB4_59;
	shl.b32 	%r96, %r169, 7;
	add.s32 	%r97, %r96, %r6;
	mul.wide.s32 	%rd57, %r97, 4;
	add.s64 	%rd58, %rd12, %rd57;
	ld.global.u32 	%r98, [%rd58];
	cvt.rn.f32.s32 	%f45, %r98;
	add.s64 	%rd59, %rd13, %rd57;
	ld.global.u32 	%r99, [%rd59];
	cvt.rn.f32.s32 	%f46, %r99;
	fma.rn.f32 	%f47, %f2, %f45, %f46;
	cvt.rzi.s32.f32 	%r100, %f47;
	add.s64 	%rd60, %rd14, %rd57;
	st.global.u32 	[%rd60], %r100;
	bra.uni 	$L__BB4_59;
$L__BB4_18:
	setp.lt.s32 	%p14, %r44, 1;
	@%p14 bra 	$L__BB4_59;
	and.b32  	%r15, %r44, 7;
	setp.lt.u32 	%p15, %r44, 8;
	mov.b32 	%r165, 0;
	@%p15 bra 	$L__BB4_38;
	and.b32  	%r165, %r44, 2147483640;
	mov.b32 	%r164, 0;
$L__BB4_21:
	.pragma "nounroll";
	shl.b32 	%r103, %r164, 7;
	add.s32 	%r23, %r103, %r6;
	setp.ge.s32 	%p16, %r23, %r4;
	@%p16 bra 	$L__BB4_23;
	mul.wide.u32 	%rd61, %r23, 4;
	add.s64 	%rd62, %rd12, %rd61;
	ld.global.u32 	%r104, [%rd62];
	cvt.rn.f32.s32 	%f48, %r104;
	add.s64 	%rd63, %rd13, %rd61;
	ld.global.u32 	%r105, [%rd63];
	cvt.rn.f32.s32 	%f49, %r105;
	fma.rn.f32 	%f50, %f2, %f48, %f49;
	cvt.rzi.s32.f32 	%r106, %f50;
	add.s64 	%rd64, %rd14, %rd61;
	st.global.u32 	[%rd64], %r106;
$L__BB4_23:
	add.s32 	%r107, %r23, 128;
	setp.ge.s32 	%p17, %r107, %r4;
	mul.wide.s32 	%rd65, %r107, 4;
	add.s64 	%rd22, %rd12, %rd65;
	add.s64 	%rd23, %rd13, %rd65;
	add.s64 	%rd24, %rd14, %rd65;
	@%p17 bra 	$L__BB4_25;
	ld.global.u32 	%r108, [%rd22];
	cvt.rn.f32.s32 	%f51, %r108;
	ld.global.u32 	%r109, [%rd23];
	cvt.rn.f32.s32 	%f52, %r109;
	fma.rn.f32 	%f53, %f2, %f51, %f52;
	cvt.rzi.s32.f32 	%r110, %f53;
	st.global.u32 	[%rd24], %r110;
$L__BB4_25:
	add.s32 	%r111, %r23, 256;
	setp.ge.s32 	%p18, %r111, %r4;
	@%p18 bra 	$L__BB4_27;
	ld.global.u32 	%r112, [%rd22+512];
	cvt.rn.f32.s32 	%f54, %r112;
	ld.global.u32 	%r113, [%rd23+512];
	cvt.rn.f32.s32 	%f55, %r113;
	fma.rn.f32 	%f56, %f2, %f54, %f55;
	cvt.rzi.s32.f32 	%r114, %f56;
	st.global.u32 	[%rd24+512], %r114;
$L__BB4_27:
	add.s32 	%r115, %r23, 384;
	setp.ge.s32 	%p19, %r115, %r4;
	@%p19 bra 	$L__BB4_29;
	ld.global.u32 	%r116, [%rd22+1024];
	cvt.rn.f32.s32 	%f57, %r116;
	ld.global.u32 	%r117, [%rd23+1024];
	cvt.rn.f32.s32 	%f58, %r117;
	fma.rn.f32 	%f59, %f2, %f57, %f58;
	cvt.rzi.s32.f32 	%r118, %f59;
	st.global.u32 	[%rd24+1024], %r118;
$L__BB4_29:
	add.s32 	%r119, %r23, 512;
	setp.ge.s32 	%p20, %r119, %r4;
	@%p20 bra 	$L__BB4_31;
	ld.global.u32 	%r120, [%rd22+1536];
	cvt.rn.f32.s32 	%f60, %r120;
	ld.global.u32 	%r121, [%rd23+1536];
	cvt.rn.f32.s32 	%f61, %r121;
	fma.rn.f32 	%f62, %f2, %f60, %f61;
	cvt.rzi.s32.f32 	%r122, %f62;
	st.global.u32 	[%rd24+1536], %r122;
$L__BB4_31:
	add.s32 	%r123, %r23, 640;
	setp.ge.s32 	%p21, %r123, %r4;
	@%p21 bra 	$L__BB4_33;
	ld.global.u32 	%r124, [%rd22+2048];
	cvt.rn.f32.s32 	%f63, %r124;
	ld.global.u32 	%r125, [%rd23+2048];
	cvt.rn.f32.s32 	%f64, %r125;
	fma.rn.f32 	%f65, %f2, %f63, %f64;
	cvt.rzi.s32.f32 	%r126, %f65;
	st.global.u32 	[%rd24+2048], %r126;
$L__BB4_33:
	add.s32 	%r127, %r23, 768;
	setp.ge.s32 	%p22, %r127, %r4;
	@%p22 bra 	$L__BB4_35;
	ld.global.u32 	%r128, [%rd22+2560];
	cvt.rn.f32.s32 	%f66, %r128;
	ld.global.u32 	%r129, [%rd23+2560];
	cvt.rn.f32.s32 	%f67, %r129;
	fma.rn.f32 	%f68, %f2, %f66, %f67;
	cvt.rzi.s32.f32 	%r130, %f68;
	st.global.u32 	[%rd24+2560], %r130;
$L__BB4_35:
	add.s32 	%r131, %r23, 896;
	setp.ge.s32 	%p23, %r131, %r4;
	@%p23 bra 	$L__BB4_37;
	ld.global.u32 	%r132, [%rd22+3072];
	cvt.rn.f32.s32 	%f69, %r132;
	ld.global.u32 	%r133, [%rd23+3072];
	cvt.rn.f32.s32 	%f70, %r133;
	fma.rn.f32 	%f71, %f2, %f69, %f70;
	cvt.rzi.s32.f32 	%r134, %f71;
	st.global.u32 	[%rd24+3072], %r134;
$L__BB4_37:
	add.s32 	%r164, %r164, 8;
	setp.ne.s32 	%p24, %r164, %r165;
	@%p24 bra 	$L__BB4_21;
$L__BB4_38:
	setp.eq.s32 	%p25, %r15, 0;
	@%p25 bra 	$L__BB4_59;
	and.b32  	%r26, %r44, 3;
	setp.lt.u32 	%p26, %r15, 4;
	@%p26 bra 	$L__BB4_49;
	shl.b32 	%r135, %r165, 7;
	add.s32 	%r27, %r135, %r6;
	setp.ge.s32 	%p27, %r27, %r4;
	@%p27 bra 	$L__BB4_42;
	mul.wide.s32 	%rd66, %r27, 4;
	add.s64 	%rd67, %rd12, %rd66;
	ld.global.u32 	%r136, [%rd67];
	cvt.rn.f32.s32 	%f72, %r136;
	add.s64 	%rd68, %rd13, %rd66;
	ld.global.u32 	%r137, [%rd68];
	cvt.rn.f32.s32 	%f73, %r137;
	fma.rn.f32 	%f74, %f2, %f72, %f73;
	cvt.rzi.s32.f32 	%r138, %f74;
	add.s64 	%rd69, %rd14, %rd66;
	st.global.u32 	[%rd69], %r138;
$L__BB4_42:
	add.s32 	%r28, %r27, 128;
	setp.ge.s32 	%p28, %r28, %r4;
	@%p28 bra 	$L__BB4_44;
	mul.wide.s32 	%rd70, %r28, 4;
	add.s64 	%rd71, %rd12, %rd70;
	ld.global.u32 	%r139, [%rd71];
	cvt.rn.f32.s32 	%f75, %r139;
	add.s64 	%rd72, %rd13, %rd70;
	ld.global.u32 	%r140, [%rd72];
	cvt.rn.f32.s32 	%f76, %r140;
	fma.rn.f32 	%f77, %f2, %f75, %f76;
	cvt.rzi.s32.f32 	%r141, %f77;
	add.s64 	%rd73, %rd14, %rd70;
	st.global.u32 	[%rd73], %r141;
$L__BB4_44:
	add.s32 	%r29, %r27, 256;
	setp.ge.s32 	%p29, %r29, %r4;
	@%p29 bra 	$L__BB4_46;
	mul.wide.s32 	%rd74, %r29, 4;
	add.s64 	%rd75, %rd12, %rd74;
	ld.global.u32 	%r142, [%rd75];
	cvt.rn.f32.s32 	%f78, %r142;
	add.s64 	%rd76, %rd13, %rd74;
	ld.global.u32 	%r143, [%rd76];
	cvt.rn.f32.s32 	%f79, %r143;
	fma.rn.f32 	%f80, %f2, %f78, %f79;
	cvt.rzi.s32.f32 	%r144, %f80;
	add.s64 	%rd77, %rd14, %rd74;
	st.global.u32 	[%rd77], %r144;
$L__BB4_46:
	add.s32 	%r30, %r27, 384;
	setp.ge.s32 	%p30, %r30, %r4;
	@%p30 bra 	$L__BB4_48;
	mul.wide.s32 	%rd78, %r30, 4;
	add.s64 	%rd79, %rd12, %rd78;
	ld.global.u32 	%r145, [%rd79];
	cvt.rn.f32.s32 	%f81, %r145;
	add.s64 	%rd80, %rd13, %rd78;
	ld.global.u32 	%r146, [%rd80];
	cvt.rn.f32.s32 	%f82, %r146;
	fma.rn.f32 	%f83, %f2, %f81, %f82;
	cvt.rzi.s32.f32 	%r147, %f83;
	add.s64 	%rd81, %rd14, %rd78;
	st.global.u32 	[%rd81], %r147;
$L__BB4_48:
	add.s32 	%r165, %r165, 4;
$L__BB4_49:
	setp.eq.s32 	%p31, %r26, 0;
	@%p31 bra 	$L__BB4_59;
	setp.eq.s32 	%p32, %r26, 1;
	@%p32 bra 	$L__BB4_56;
	shl.b32 	%r148, %r165, 7;
	add.s32 	%r33, %r148, %r6;
	setp.ge.s32 	%p33, %r33, %r4;
	@%p33 bra 	$L__BB4_53;
	mul.wide.s32 	%rd82, %r33, 4;
	add.s64 	%rd83, %rd12, %rd82;
	ld.global.u32 	%r149, [%rd83];
	cvt.rn.f32.s32 	%f84, %r149;
	add.s64 	%rd84, %rd13, %rd82;
	ld.global.u32 	%r150, [%rd84];
	cvt.rn.f32.s32 	%f85, %r150;
	fma.rn.f32 	%f86, %f2, %f84, %f85;
	cvt.rzi.s32.f32 	%r151, %f86;
	add.s64 	%rd85, %rd14, %rd82;
	st.global.u32 	[%rd85], %r151;
$L__BB4_53:
	add.s32 	%r34, %r33, 128;
	setp.ge.s32 	%p34, %r34, %r4;
	@%p34 bra 	$L__BB4_55;
	mul.wide.s32 	%rd86, %r34, 4;
	add.s64 	%rd87, %rd12, %rd86;
	ld.global.u32 	%r152, [%rd87];
	cvt.rn.f32.s32 	%f87, %r152;
	add.s64 	%rd88, %rd13, %rd86;
	ld.global.u32 	%r153, [%rd88];
	cvt.rn.f32.s32 	%f88, %r153;
	fma.rn.f32 	%f89, %f2, %f87, %f88;
	cvt.rzi.s32.f32 	%r154, %f89;
	add.s64 	%rd89, %rd14, %rd86;
	st.global.u32 	[%rd89], %r154;
$L__BB4_55:
	add.s32 	%r165, %r165, 2;
$L__BB4_56:
	and.b32  	%r155, %r44, 1;
	setp.eq.b32 	%p35, %r155, 1;
	not.pred 	%p36, %p35;
	@%p36 bra 	$L__BB4_59;
	shl.b32 	%r156, %r165, 7;
	add.s32 	%r37, %r156, %r6;
	setp.ge.s32 	%p37, %r37, %r4;
	@%p37 bra 	$L__BB4_59;
	mul.wide.s32 	%rd90, %r37, 4;
	add.s64 	%rd91, %rd12, %rd90;
	ld.global.u32 	%r157, [%rd91];
	cvt.rn.f32.s32 	%f90, %r157;
	add.s64 	%rd92, %rd13, %rd90;
	ld.global.u32 	%r158, [%rd92];
	cvt.rn.f32.s32 	%f91, %r158;
	fma.rn.f32 	%f92, %f2, %f90, %f91;
	cvt.rzi.s32.f32 	%r159, %f92;
	add.s64 	%rd93, %rd14, %rd90;
	st.global.u32 	[%rd93], %r159;
$L__BB4_59:
	ret;

}
	// .globl	_ZN3cub18CUB_300001_SM_10006detail9transform16transform_kernelINS2_10policy_hubILb1EN4cuda3std3__45tupleIJN6thrust24THRUST_300001_SM_1000_NS6detail15normal_iteratorINSA_10device_ptrIiEEEESF_EEEE10policy1000El13saxpy_functorSF_JPiSK_EEEvT0_iT1_T2_DpNS2_10kernel_argIT3_EE
.visible .entry _ZN3cub18CUB_300001_SM_10006detail9transform16transform_kernelINS2_10policy_hubILb1EN4cuda3std3__45tupleIJN6thrust24THRUST_300001_SM_1000_NS6detail15normal_iteratorINSA_10device_ptrIiEEEESF_EEEE10policy1000El13saxpy_functorSF_JPiSK_EEEvT0_iT1_T2_DpNS2_10kernel_argIT3_EE(
	.param .u64 _ZN3cub18CUB_300001_SM_10006detail9transform16transform_kernelINS2_10policy_hubILb1EN4cuda3std3__45tupleIJN6thrust24THRUST_300001_SM_1000_NS6detail15normal_iteratorINSA_10device_ptrIiEEEESF_EEEE10policy1000El13saxpy_functorSF_JPiSK_EEEvT0_iT1_T2_DpNS2_10kernel_argIT3_EE_param_0,
	.param .u32 _ZN3cub18CUB_300001_SM_10006detail9transform16transform_kernelINS2_10policy_hubILb1EN4cuda3std3__45tupleIJN6thrust24THRUST_300001_SM_1000_NS6detail15normal_iteratorINSA_10device_ptrIiEEEESF_EEEE10policy1000El13saxpy_functorSF_JPiSK_EEEvT0_iT1_T2_DpNS2_10kernel_argIT3_EE_param_1,
	.param .align 4 .b8 _ZN3cub18CUB_300001_SM_10006detail9transform16transform_kernelINS2_10policy_hubILb1EN4cuda3std3__45tupleIJN6thrust24THRUST_300001_SM_1000_NS6detail15normal_iteratorINSA_10device_ptrIiEEEESF_EEEE10policy1000El13saxpy_functorSF_JPiSK_EEEvT0_iT1_T2_DpNS2_10kernel_argIT3_EE_param_2[4],
	.param .align 8 .b8 _ZN3cub18CUB_300001_SM_10006detail9transform16transform_kernelINS2_10policy_hubILb1EN4cuda3std3__45tupleIJN6thrust24THRUST_300001_SM_1000_NS6detail15normal_iteratorINSA_10device_ptrIiEEEESF_EEEE10policy1000El13saxpy_functorSF_JPiSK_EEEvT0_iT1_T2_DpNS2_10kernel_argIT3_EE_param_3[8],
	.param .align 8 .b8 _ZN3cub18CUB_300001_SM_10006detail9transform16transform_kernelINS2_10policy_hubILb1EN4cuda3std3__45tupleIJN6thrust24THRUST_300001_SM_1000_NS6detail15normal_iteratorINSA_10device_ptrIiEEEESF_EEEE10policy1000El13saxpy_functorSF_JPiSK_EEEvT0_iT1_T2_DpNS2_10kernel_argIT3_EE_param_4[16],
	.param .align 8 .b8 _ZN3cub18CUB_300001_SM_10006detail9transform16transform_kernelINS2_10policy_hubILb1EN4cuda3std3__45tupleIJN6thrust24THRUST_300001_SM_1000_NS6detail15normal_iteratorINSA_10device_ptrIiEEEESF_EEEE10policy1000El13saxpy_functorSF_JPiSK_EEEvT0_iT1_T2_DpNS2_10kernel_argIT3_EE_param_5[16]
)
.maxntid 128
{
	.reg .pred 	%p<38>;
	.reg .b32 	%r<168>;
	.reg .b32 	%f<93>;
	.reg .b64 	%rd<103>;

	ld.param.f32 	%f2, [_ZN3cub18CUB_300001_SM_10006detail9transform16transform_kernelINS2_10policy_hubILb1EN4cuda3std3__45tupleIJN6thrust24THRUST_300001_SM_1000_NS6detail15normal_iteratorINSA_10device_ptrIiEEEESF_EEEE10policy1000El13saxpy_functorSF_JPiSK_EEEvT0_iT1_T2_DpNS2_10kernel_argIT3_EE_param_2];
	ld.param.u64 	%rd30, [_ZN3cub18CUB_300001_SM_10006detail9transform16transform_kernelINS2_10policy_hubILb1EN4cuda3std3__45tupleIJN6thrust24THRUST_300001_SM_1000_NS6detail15normal_iteratorINSA_10device_ptrIiEEEESF_EEEE10policy1000El13saxpy_functorSF_JPiSK_EEEvT0_iT1_T2_DpNS2_10kernel_argIT3_EE_param_0];
	ld.param.u64 	%rd28, [_ZN3cub18CUB_300001_SM_10006detail9transform16transform_kernelINS2_10policy_hubILb1EN4cuda3std3__45tupleIJN6thrust24THRUST_300001_SM_1000_NS6detail15normal_iteratorINSA_10device_ptrIiEEEESF_EEEE10policy1000El13saxpy_functorSF_JPiSK_EEEvT0_iT1_T2_DpNS2_10kernel_argIT3_EE_param_5];
	ld.param.u64 	%rd26, [_ZN3cub18CUB_300001_SM_10006detail9transform16transform_kernelINS2_10policy_hubILb1EN4cuda3std3__45tupleIJN6thrust24THRUST_300001_SM_1000_NS6detail15normal_iteratorINSA_10device_ptrIiEEEESF_EEEE10policy1000El13saxpy_functorSF_JPiSK_EEEvT0_iT1_T2_DpNS2_10kernel_argIT3_EE_param_4];
	ld.param.u64 	%rd31, [_ZN3cub18CUB_300001_SM_10006detail9transform16transform_kernelINS2_10policy_hubILb1EN4cuda3std3__45tupleIJN6thrust24THRUST_300001_SM_1000_NS6detail15normal_iteratorINSA_10device_ptrIiEEEESF_EEEE10policy1000El13saxpy_functorSF_JPiSK_EEEvT0_iT1_T2_DpNS2_10kernel_argIT3_EE_param_3];
	ld.param.u32 	%r42, [_ZN3cub18CUB_300001_SM_10006detail9transform16transform_kernelINS2_10policy_hubILb1EN4cuda3std3__45tupleIJN6thrust24THRUST_300001_SM_1000_NS6detail15normal_iteratorINSA_10device_ptrIiEEEESF_EEEE10policy1000El13saxpy_functorSF_JPiSK_EEEvT0_iT1_T2_DpNS2_10kernel_argIT3_EE_param_1];
	cvta.to.global.u64 	%rd1, %rd31;
	cvta.to.global.u64 	%rd2, %rd26;
	cvta.to.global.u64 	%rd3, %rd28;
	shl.b32 	%r1, %r42, 7;
	mov.u32 	%r43, %ctaid.x;
	cvt.u64.u32 	%rd32, %r43;
	cvt.s64.s32 	%rd33, %r1;
	mul.lo.s64 	%rd4, %rd33, %rd32;
	sub.s64 	%rd34, %rd30, %rd4;
	min.s64 	%rd35, %rd34, %rd33;
	cvt.u32.u64 	%r2, %rd35;
	shl.b32 	%r3, %r2, 2;
	mov.u32 	%r4, %tid.x;
	shl.b32 	%r158, %r4, 7;
	setp.ge.s32 	%p1, %r158, %r3;
	@%p1 bra 	$L__BB5_5;
	shl.b64 	%rd5, %rd4, 2;
	add.s64 	%rd36, %rd2, %rd5;
	mul.wide.u32 	%rd6, %r4, 128;
	add.s64 	%rd100, %rd36, %rd6;
	mov.u32 	%r157, %r158;
$L__BB5_2:
	.pragma "nounroll";
	// begin inline asm
	prefetch.global.L2 [%rd100];
	// end inline asm
	add.s32 	%r157, %r157, 16384;
	add.s64 	%rd100, %rd100, 16384;
	setp.lt.s32 	%p2, %r157, %r3;
	@%p2 bra 	$L__BB5_2;
	add.s64 	%rd38, %rd3, %rd5;
	add.s64 	%rd101, %rd38, %rd6;
$L__BB5_4:
	.pragma "nounroll";
	// begin inline asm
	prefetch.global.L2 [%rd101];
	// end inline asm
	add.s32 	%r158, %r158, 16384;
	add.s64 	%rd101, %rd101, 16384;
	setp.lt.s32 	%p3, %r158, %r3;
	@%p3 bra 	$L__BB5_4;
$L__BB5_5:
	shl.b64 	%rd102, %rd4, 2;
	add.s64 	%rd13, %rd2, %rd102;
	add.s64 	%rd14, %rd3, %rd102;
	add.s64 	%rd15, %rd1, %rd102;
	setp.eq.s32 	%p4, %r1, %r2;
	@%p4 bra 	$L__BB5_47;
	setp.lt.s32 	%p5, %r42, 1;
	@%p5 bra 	$L__BB5_59;
	and.b32  	%r10, %r42, 7;
	setp.lt.u32 	%p6, %r42, 8;
	mov.b32 	%r165, 0;
	@%p6 bra 	$L__BB5_26;
	and.b32  	%r165, %r42, 2147483640;
	mov.b32 	%r161, 0;
$L__BB5_9:
	.pragma "nounroll";
	shl.b32 	%r46, %r161, 7;
	add.s32 	%r21, %r46, %r4;
	setp.ge.s32 	%p7, %r21, %r2;
	@%p7 bra 	$L__BB5_11;
	mul.wide.u32 	%rd41, %r21, 4;
	add.s64 	%rd42, %rd13, %rd41;
	ld.global.u32 	%r47, [%rd42];
	cvt.rn.f32.s32 	%f3, %r47;
	add.s64 	%rd43, %rd14, %rd41;
	ld.global.u32 	%r48, [%rd43];
	cvt.rn.f32.s32 	%f4, %r48;
	fma.rn.f32 	%f5, %f2, %f3, %f4;
	cvt.rzi.s32.f32 	%r49, %f5;
	add.s64 	%rd44, %rd15, %rd41;
	st.global.u32 	[%rd44], %r49;
$L__BB5_11:
	add.s32 	%r50, %r21, 128;
	setp.ge.s32 	%p8, %r50, %r2;
	mul.wide.s32 	%rd45, %r50, 4;
	add.s64 	%rd23, %rd13, %rd45;
	add.s64 	%rd24, %rd14, %rd45;
	add.s64 	%rd25, %rd15, %rd45;
	@%p8 bra 	$L__BB5_13;
	ld.global.u32 	%r51, [%rd23];
	cvt.rn.f32.s32 	%f6, %r51;
	ld.global.u32 	%r52, [%rd24];
	cvt.rn.f32.s32 	%f7, %r52;
	fma.rn.f32 	%f8, %f2, %f6, %f7;
	cvt.rzi.s32.f32 	%r53, %f8;
	st.global.u32 	[%rd25], %r53;
$L__BB5_13:
	add.s32 	%r54, %r21, 256;
	setp.ge.s32 	%p9, %r54, %r2;
	@%p9 bra 	$L__BB5_15;
	ld.global.u32 	%r55, [%rd23+512];
	cvt.rn.f32.s32 	%f9, %r55;
	ld.global.u32 	%r56, [%rd24+512];
	cvt.rn.f32.s32 	%f10, %r56;
	fma.rn.f32 	%f11, %f2, %f9, %f10;
	cvt.rzi.s32.f32 	%r57, %f11;
	st.global.u32 	[%rd25+512], %r57;
$L__BB5_15:
	add.s32 	%r58, %r21, 384;
	setp.ge.s32 	%p10, %r58, %r2;
	@%p10 bra 	$L__BB5_17;
	ld.global.u32 	%r59, [%rd23+1024];
	cvt.rn.f32.s32 	%f12, %r59;
	ld.global.u32 	%r60, [%rd24+1024];
	cvt.rn.f32.s32 	%f13, %r60;
	fma.rn.f32 	%f14, %f2, %f12, %f13;
	cvt.rzi.s32.f32 	%r61, %f14;
	st.global.u32 	[%rd25+1024], %r61;
$L__BB5_17:
	add.s32 	%r62, %r21, 512;
	setp.ge.s32 	%p11, %r62, %r2;
	@%p11 bra 	$L__BB5_19;
	ld.global.u32 	%r63, [%rd23+1536];
	cvt.rn.f32.s32 	%f15, %r63;
	ld.global.u32 	%r64, [%rd24+1536];
	cvt.rn.f32.s32 	%f16, %r64;
	fma.rn.f32 	%f17, %f2, %f15, %f16;
	cvt.rzi.s32.f32 	%r65, %f17;
	st.global.u32 	[%rd25+1536], %r65;
$L__BB5_19:
	add.s32 	%r66, %r21, 640;
	setp.ge.s32 	%p12, %r66, %r2;
	@%p12 bra 	$L__BB5_21;
	ld.global.u32 	%r67, [%rd23+2048];
	cvt.rn.f32.s32 	%f18, %r67;
	ld.global.u32 	%r68, [%rd24+2048];
	cvt.rn.f32.s32 	%f19, %r68;
	fma.rn.f32 	%f20, %f2, %f18, %f19;
	cvt.rzi.s32.f32 	%r69, %f20;
	st.global.u32 	[%rd25+2048], %r69;
$L__BB5_21:
	add.s32 	%r70, %r21, 768;
	setp.ge.s32 	%p13, %r70, %r2;
	@%p13 bra 	$L__BB5_23;
	ld.global.u32 	%r71, [%rd23+2560];
	cvt.rn.f32.s32 	%f21, %r71;
	ld.global.u32 	%r72, [%rd24+2560];
	cvt.rn.f32.s32 	%f22, %r72;
	fma.rn.f32 	%f23, %f2, %f21, %f22;
	cvt.rzi.s32.f32 	%r73, %f23;
	st.global.u32 	[%rd25+2560], %r73;
$L__BB5_23:
	add.s32 	%r74, %r21, 896;
	setp.ge.s32 	%p14, %r74, %r2;
	@%p14 bra 	$L__BB5_25;
	ld.global.u32 	%r75, [%rd23+3072];
	cvt.rn.f32.s32 	%f24, %r75;
	ld.global.u32 	%r76, [%rd24+3072];
	cvt.rn.f32.s32 	%f25, %r76;
	fma.rn.f32 	%f26, %f2, %f24, %f25;
	cvt.rzi.s32.f32 	%r77, %f26;
	st.global.u32 	[%rd25+3072], %r77;
$L__BB5_25:
	add.s32 	%r161, %r161, 8;
	setp.eq.s32 	%p15, %r161, %r165;
	@%p15 bra 	$L__BB5_26;
	bra.uni 	$L__BB5_9;
$L__BB5_26:
	setp.eq.s32 	%p16, %r10, 0;
	@%p16 bra 	$L__BB5_59;
	and.b32  	%r30, %r42, 3;
	setp.lt.u32 	%p17, %r10, 4;
	@%p17 bra 	$L__BB5_37;
	shl.b32 	%r78, %r165, 7;
	add.s32 	%r31, %r78, %r4;
	setp.ge.s32 	%p18, %r31, %r2;
	@%p18 bra 	$L__BB5_30;
	mul.wide.s32 	%rd46, %r31, 4;
	add.s64 	%rd47, %rd13, %rd46;
	ld.global.u32 	%r79, [%rd47];
	cvt.rn.f32.s32 	%f27, %r79;
	add.s64 	%rd48, %rd14, %rd46;
	ld.global.u32 	%r80, [%rd48];
	cvt.rn.f32.s32 	%f28, %r80;
	fma.rn.f32 	%f29, %f2, %f27, %f28;
	cvt.rzi.s32.f32 	%r81, %f29;
	add.s64 	%rd49, %rd15, %rd46;
	st.global.u32 	[%rd49], %r81;
$L__BB5_30:
	add.s32 	%r32, %r31, 128;
	setp.ge.s32 	%p19, %r32, %r2;
	@%p19 bra 	$L__BB5_32;
	mul.wide.s32 	%rd50, %r32, 4;
	add.s64 	%rd51, %rd13, %rd50;
	ld.global.u32 	%r82, [%rd51];
	cvt.rn.f32.s32 	%f30, %r82;
	add.s64 	%rd52, %rd14, %rd50;
	ld.global.u32 	%r83, [%rd52];
	cvt.rn.f32.s32 	%f31, %r83;
	fma.rn.f32 	%f32, %f2, %f30, %f31;
	cvt.rzi.s32.f32 	%r84, %f32;
	add.s64 	%rd53, %rd15, %rd50;
	st.global.u32 	[%rd53], %r84;
$L__BB5_32:
	add.s32 	%r33, %r31, 256;
	setp.ge.s32 	%p20, %r33, %r2;
	@%p20 bra 	$L__BB5_34;
	mul.wide.s32 	%rd54, %r33, 4;
	add.s64 	%rd55, %rd13, %rd54;
	ld.global.u32 	%r85, [%rd55];
	cvt.rn.f32.s32 	%f33, %r85;
	add.s64 	%rd56, %rd14, %rd54;
	ld.global.u32 	%r86, [%rd56];
	cvt.rn.f32.s32 	%f34, %r86;
	fma.rn.f32 	%f35, %f2, %f33, %f34;
	cvt.rzi.s32.f32 	%r87, %f35;
	add.s64 	%rd57, %rd15, %rd54;
	st.global.u32 	[%rd57], %r87;
$L__BB5_34:
	add.s32 	%r34, %r31, 384;
	setp.ge.s32 	%p21, %r34, %r2;
	@%p21 bra 	$L__BB5_36;
	mul.wide.s32 	%rd58, %r34, 4;
	add.s64 	%rd59, %rd13, %rd58;
	ld.global.u32 	%r88, [%rd59];
	cvt.rn.f32.s32 	%f36, %r88;
	add.s64 	%rd60, %rd14, %rd58;
	ld.global.u32 	%r89, [%rd60];
	cvt.rn.f32.s32 	%f37, %r89;
	fma.rn.f32 	%f38, %f2, %f36, %f37;
	cvt.rzi.s32.f32 	%r90, %f38;
	add.s64 	%rd61, %rd15, %rd58;
	st.global.u32 	[%rd61], %r90;
$L__BB5_36:
	add.s32 	%r165, %r165, 4;
$L__BB5_37:
	setp.eq.s32 	%p22, %r30, 0;
	@%p22 bra 	$L__BB5_59;
	setp.eq.s32 	%p23, %r30, 1;
	@%p23 bra 	$L__BB5_44;
	shl.b32 	%r91, %r165, 7;
	add.s32 	%r37, %r91, %r4;
	setp.ge.s32 	%p24, %r37, %r2;
	@%p24 bra 	$L__BB5_41;
	mul.wide.s32 	%rd62, %r37, 4;
	add.s64 	%rd63, %rd13, %rd62;
	ld.global.u32 	%r92, [%rd63];
	cvt.rn.f32.s32 	%f39, %r92;
	add.s64 	%rd64, %rd14, %rd62;
	ld.global.u32 	%r93, [%rd64];
	cvt.rn.f32.s32 	%f40, %r93;
	fma.rn.f32 	%f41, %f2, %f39, %f40;
	cvt.rzi.s32.f32 	%r94, %f41;
	add.s64 	%rd65, %rd15, %rd62;
	st.global.u32 	[%rd65], %r94;
$L__BB5_41:
	add.s32 	%r38, %r37, 128;
	setp.ge.s32 	%p25, %r38, %r2;
	@%p25 bra 	$L__BB5_43;
	mul.wide.s32 	%rd66, %r38, 4;
	add.s64 	%rd67, %rd13, %rd66;
	ld.global.u32 	%r95, [%rd67];
	cvt.rn.f32.s32 	%f42, %r95;
	add.s64 	%rd68, %rd14, %rd66;
	ld.global.u32 	%r96, [%rd68];
	cvt.rn.f32.s32 	%f43, %r96;
	fma.rn.f32 	%f44, %f2, %f42, %f43;
	cvt.rzi.s32.f32 	%r97, %f44;
	add.s64 	%rd69, %rd15, %rd66;
	st.global.u32 	[%rd69], %r97;
$L__BB5_43:
	add.s32 	%r165, %r165, 2;
$L__BB5_44:
	and.b32  	%r98, %r42, 1;
	setp.eq.b32 	%p26, %r98, 1;
	not.pred 	%p27, %p26;
	@%p27 bra 	$L__BB5_59;
	shl.b32 	%r99, %r165, 7;
	add.s32 	%r41, %r99, %r4;
	setp.ge.s32 	%p28, %r41, %r2;
	@%p28 bra 	$L__BB5_59;
	mul.wide.s32 	%rd70, %r41, 4;
	add.s64 	%rd71, %rd13, %rd70;
	ld.global.u32 	%r100, [%rd71];
	cvt.rn.f32.s32 	%f45, %r100;
	add.s64 	%rd72, %rd14, %rd70;
	ld.global.u32 	%r101, [%rd72];
	cvt.rn.f32.s32 	%f46, %r101;
	fma.rn.f32 	%f47, %f2, %f45, %f46;
	cvt.rzi.s32.f32 	%r102, %f47;
	add.s64 	%rd73, %rd15, %rd70;
	st.global.u32 	[%rd73], %r102;
	bra.uni 	$L__BB5_59;
$L__BB5_47:
	setp.lt.s32 	%p29, %r42, 1;
	@%p29 bra 	$L__BB5_59;
	and.b32  	%r12, %r42, 7;
	setp.lt.u32 	%p30, %r42, 8;
	mov.b32 	%r163, 0;
	@%p30 bra 	$L__BB5_51;
	and.b32  	%r104, %r42, 2147483640;
	neg.s32 	%r160, %r104;
	mul.wide.u32 	%rd74, %r4, 4;
	add.s64 	%rd16, %rd1, %rd74;
	add.s64 	%rd75, %rd102, 1536;
	add.s64 	%rd18, %rd2, %rd75;
	add.s32 	%r159, %r4, 128;
	add.s64 	%rd19, %rd3, %rd75;
	add.s64 	%rd20, %rd1, %rd75;
$L__BB5_50:
	.pragma "nounroll";
	and.b32  	%r163, %r42, 2147483640;
	mul.wide.s32 	%rd76, %r159, 4;
	add.s64 	%rd77, %rd18, %rd76;
	add.s64 	%rd78, %rd19, %rd76;
	add.s64 	%rd79, %rd20, %rd76;
	cvta.to.global.u64 	%rd80, %rd26;
	mul.wide.u32 	%rd81, %r4, 4;
	add.s64 	%rd82, %rd80, %rd81;
	add.s64 	%rd83, %rd82, %rd102;
	ld.global.u32 	%r105, [%rd83];
	cvt.rn.f32.s32 	%f48, %r105;
	cvta.to.global.u64 	%rd84, %rd28;
	add.s64 	%rd85, %rd84, %rd81;
	add.s64 	%rd86, %rd85, %rd102;
	ld.global.u32 	%r106, [%rd86];
	cvt.rn.f32.s32 	%f49, %r106;
	fma.rn.f32 	%f50, %f2, %f48, %f49;
	cvt.rzi.s32.f32 	%r107, %f50;
	add.s64 	%rd87, %rd16, %rd102;
	st.global.u32 	[%rd87], %r107;
	ld.global.u32 	%r108, [%rd77+-1536];
	cvt.rn.f32.s32 	%f51, %r108;
	ld.global.u32 	%r109, [%rd78+-1536];
	cvt.rn.f32.s32 	%f52, %r109;
	fma.rn.f32 	%f53, %f2, %f51, %f52;
	cvt.rzi.s32.f32 	%r110, %f53;
	st.global.u32 	[%rd79+-1536], %r110;
	ld.global.u32 	%r111, [%rd77+-1024];
	cvt.rn.f32.s32 	%f54, %r111;
	ld.global.u32 	%r112, [%rd78+-1024];
	cvt.rn.f32.s32 	%f55, %r112;
	fma.rn.f32 	%f56, %f2, %f54, %f55;
	cvt.rzi.s32.f32 	%r113, %f56;
	st.global.u32 	[%rd79+-1024], %r113;
	ld.global.u32 	%r114, [%rd77+-512];
	cvt.rn.f32.s32 	%f57, %r114;
	ld.global.u32 	%r115, [%rd78+-512];
	cvt.rn.f32.s32 	%f58, %r115;
	fma.rn.f32 	%f59, %f2, %f57, %f58;
	cvt.rzi.s32.f32 	%r116, %f59;
	st.global.u32 	[%rd79+-512], %r116;
	ld.global.u32 	%r117, [%rd77];
	cvt.rn.f32.s32 	%f60, %r117;
	ld.global.u32 	%r118, [%rd78];
	cvt.rn.f32.s32 	%f61, %r118;
	fma.rn.f32 	%f62, %f2, %f60, %f61;
	cvt.rzi.s32.f32 	%r119, %f62;
	st.global.u32 	[%rd79], %r119;
	ld.global.u32 	%r120, [%rd77+512];
	cvt.rn.f32.s32 	%f63, %r120;
	ld.global.u32 	%r121, [%rd78+512];
	cvt.rn.f32.s32 	%f64, %r121;
	fma.rn.f32 	%f65, %f2, %f63, %f64;
	cvt.rzi.s32.f32 	%r122, %f65;
	st.global.u32 	[%rd79+512], %r122;
	ld.global.u32 	%r123, [%rd77+1024];
	cvt.rn.f32.s32 	%f66, %r123;
	ld.global.u32 	%r124, [%rd78+1024];
	cvt.rn.f32.s32 	%f67, %r124;
	fma.rn.f32 	%f68, %f2, %f66, %f67;
	cvt.rzi.s32.f32 	%r125, %f68;
	st.global.u32 	[%rd79+1024], %r125;
	ld.global.u32 	%r126, [%rd77+1536];
	cvt.rn.f32.s32 	%f69, %r126;
	ld.global.u32 	%r127, [%rd78+1536];
	cvt.rn.f32.s32 	%f70, %r127;
	fma.rn.f32 	%f71, %f2, %f69, %f70;
	cvt.rzi.s32.f32 	%r128, %f71;
	st.global.u32 	[%rd79+1536], %r128;
	add.s32 	%r160, %r160, 8;
	add.s64 	%rd102, %rd102, 4096;
	add.s32 	%r159, %r159, 1024;
	setp.eq.s32 	%p31, %r160, 0;
	@%p31 bra 	$L__BB5_51;
	bra.uni 	$L__BB5_50;
$L__BB5_51:
	setp.eq.s32 	%p32, %r12, 0;
	@%p32 bra 	$L__BB5_59;
	and.b32  	%r24, %r42, 3;
	setp.lt.u32 	%p33, %r12, 4;
	@%p33 bra 	$L__BB5_54;
	shl.b32 	%r129, %r163, 7;
	add.s32 	%r130, %r129, %r4;
	mul.wide.s32 	%rd88, %r130, 4;
	add.s64 	%rd89, %rd13, %rd88;
	ld.global.u32 	%r131, [%rd89];
	cvt.rn.f32.s32 	%f72, %r131;
	add.s64 	%rd90, %rd14, %rd88;
	ld.global.u32 	%r132, [%rd90];
	cvt.rn.f32.s32 	%f73, %r132;
	fma.rn.f32 	%f74, %f2, %f72, %f73;
	cvt.rzi.s32.f32 	%r133, %f74;
	add.s64 	%rd91, %rd15, %rd88;
	st.global.u32 	[%rd91], %r133;
	ld.global.u32 	%r134, [%rd89+512];
	cvt.rn.f32.s32 	%f75, %r134;
	ld.global.u32 	%r135, [%rd90+512];
	cvt.rn.f32.s32 	%f76, %r135;
	fma.rn.f32 	%f77, %f2, %f75, %f76;
	cvt.rzi.s32.f32 	%r136, %f77;
	st.global.u32 	[%rd91+512], %r136;
	ld.global.u32 	%r137, [%rd89+1024];
	cvt.rn.f32.s32 	%f78, %r137;
	ld.global.u32 	%r138, [%rd90+1024];
	cvt.rn.f32.s32 	%f79, %r138;
	fma.rn.f32 	%f80, %f2, %f78, %f79;
	cvt.rzi.s32.f32 	%r139, %f80;
	st.global.u32 	[%rd91+1024], %r139;
	ld.global.u32 	%r140, [%rd89+1536];
	cvt.rn.f32.s32 	%f81, %r140;
	ld.global.u32 	%r141, [%rd90+1536];
	cvt.rn.f32.s32 	%f82, %r141;
	fma.rn.f32 	%f83, %f2, %f81, %f82;
	cvt.rzi.s32.f32 	%r142, %f83;
	st.global.u32 	[%rd91+1536], %r142;
	add.s32 	%r163, %r163, 4;
$L__BB5_54:
	setp.eq.s32 	%p34, %r24, 0;
	@%p34 bra 	$L__BB5_59;
	setp.eq.s32 	%p35, %r24, 1;
	@%p35 bra 	$L__BB5_57;
	shl.b32 	%r143, %r163, 7;
	add.s32 	%r144, %r143, %r4;
	mul.wide.s32 	%rd92, %r144, 4;
	add.s64 	%rd93, %rd13, %rd92;
	ld.global.u32 	%r145, [%rd93];
	cvt.rn.f32.s32 	%f84, %r145;
	add.s64 	%rd94, %rd14, %rd92;
	ld.global.u32 	%r146, [%rd94];
	cvt.rn.f32.s32 	%f85, %r146;
	fma.rn.f32 	%f86, %f2, %f84, %f85;
	cvt.rzi.s32.f32 	%r147, %f86;
	add.s64 	%rd95, %rd15, %rd92;
	st.global.u32 	[%rd95], %r147;
	ld.global.u32 	%r148, [%rd93+512];
	cvt.rn.f32.s32 	%f87, %r148;
	ld.global.u32 	%r149, [%rd94+512];
	cvt.rn.f32.s32 	%f88, %r149;
	fma.rn.f32 	%f89, %f2, %f87, %f88;
	cvt.rzi.s32.f32 	%r150, %f89;
	st.global.u32 	[%rd95+512], %r150;
	add.s32 	%r163, %r163, 2;
$L__BB5_57:
	and.b32  	%r151, %r42, 1;
	setp.eq.b32 	%p36, %r151, 1;
	not.pred 	%p37, %p36;
	@%p37 bra 	$L__BB5_59;
	shl.b32 	%r152, %r163, 7;
	add.s32 	%r153, %r152, %r4;
	mul.wide.s32 	%rd96, %r153, 4;
	add.s64 	%rd97, %rd13, %rd96;
	ld.global.u32 	%r154, [%rd97];
	cvt.rn.f32.s32 	%f90, %r154;
	add.s64 	%rd98, %rd14, %rd96;
	ld.global.u32 	%r155, [%rd98];
	cvt.rn.f32.s32 	%f91, %r155;
	fma.rn.f32 	%f92, %f2, %f90, %f91;
	cvt.rzi.s32.f32 	%r156, %f92;
	add.s64 	%rd99, %rd15, %rd96;
	st.global.u32 	[%rd99], %r156;
$L__BB5_59:
	ret;

}


// ===== COMPILED SASS (sm_100) =====

	.target	sm_100

	.elftype	@"ET_EXEC"


//--------------------- .note.nv.tkinfo           --------------------------
	.section	.note.nv.tkinfo,"",@"SHT_NOTE"
	.sectionflags	@"SHF_NOTE_NV_TKINFO"
	.tkinfo
        /*0018*/ 	.word	0x00000002
        /*0030*/ 	.string	""
        /*0030*/ 	.string	"ptxas"
        /*0030*/ 	.string	"Cuda compilation tools, release 13.0, V13.0.88"
        /*0030*/ 	.string	"Build cuda_13.0.r13.0/compiler.36424714_0"
        /*0030*/ 	.string	"-arch sm_100 -m 64 "



//--------------------- .note.nv.cuinfo           --------------------------
	.section	.note.nv.cuinfo,"",@"SHT_NOTE"
	.sectionflags	@"SHF_NOTE_NV_CUINFO"
        /*0018*/ 	.short	0x0002
        /*001a*/ 	.short	0x0064
        /*001c*/ 	.short	0x0082
	.zero		2


//--------------------- .nv.info                  --------------------------
	.section	.nv.info,"",@"SHT_CUDA_INFO"
	.align	4


	//----- nvinfo : EIATTR_REGCOUNT
	.align		4
        /*0000*/ 	.byte	0x04, 0x2f
        /*0002*/ 	.short	(.L_44 - .L_43)
	.align		4
.L_43:
        /*0004*/ 	.word	index@(_ZN3cub18CUB_300001_SM_10006detail11EmptyKernelIvEEvv)
        /*0008*/ 	.word	0x00000004


	//----- nvinfo : EIATTR_FRAME_SIZE
	.align		4
.L_44:
        /*000c*/ 	.byte	0x04, 0x11
        /*000e*/ 	.short	(.L_46 - .L_45)
	.align		4
.L_45:
        /*0010*/ 	.word	index@(_ZN3cub18CUB_300001_SM_10006detail11EmptyKernelIvEEvv)
        /*0014*/ 	.word	0x00000000


	//----- nvinfo : EIATTR_REGCOUNT
	.align		4
.L_46:
        /*0018*/ 	.byte	0x04, 0x2f
        /*001a*/ 	.short	(.L_48 - .L_47)
	.align		4
.L_47:
        /*001c*/ 	.word	index@(_ZN3cub18CUB_300001_SM_10006detail8for_each13static_kernelINS2_12policy_hub_t12policy_500_tEmN6thrust24THRUST_300001_SM_1000_NS8cuda_cub20__uninitialized_fill7functorINS7_10device_ptrIiEEiEEEEvT0_T1_)
        /*0020*/ 	.word	0x00000008


	//----- nvinfo : EIATTR_FRAME_SIZE
	.align		4
.L_48:
        /*0024*/ 	.byte	0x04, 0x11
        /*0026*/ 	.short	(.L_50 - .L_49)
	.align		4
.L_49:
        /*0028*/ 	.word	index@(_ZN3cub18CUB_300001_SM_10006detail8for_each13static_kernelINS2_12policy_hub_t12policy_500_tEmN6thrust24THRUST_300001_SM_1000_NS8cuda_cub20__uninitialized_fill7functorINS7_10device_ptrIiEEiEEEEvT0_T1_)
        /*002c*/ 	.word	0x00000000


	//----- nvinfo : EIATTR_REGCOUNT
	.align		4
.L_50:
        /*0030*/ 	.byte	0x04, 0x2f
        /*0032*/ 	.short	(.L_52 - .L_51)
	.align		4
.L_51:
        /*0034*/ 	.word	index@(_ZN3cub18CUB_300001_SM_10006detail8for_each13static_kernelINS2_12policy_hub_t12policy_500_tElN6thrust24THRUST_300001_SM_1000_NS8cuda_cub10__tabulate7functorINS7_6detail15normal_iteratorINS7_10device_ptrIiEEEENS7_6system6detail7generic6detail22compute_sequence_valueIivEElEEEEvT0_T1_)
        /*0038*/ 	.word	0x0000000a


	//----- nvinfo : EIATTR_FRAME_SIZE
	.align		4
.L_52:
        /*003c*/ 	.byte	0x04, 0x11
        /*003e*/ 	.short	(.L_54 - .L_53)
	.align		4
.L_53:
        /*0040*/ 	.word	index@(_ZN3cub18CUB_300001_SM_10006detail8for_each13static_kernelINS2_12policy_hub_t12policy_500_tElN6thrust24THRUST_300001_SM_1000_NS8cuda_cub10__tabulate7functorINS7_6detail15normal_iteratorINS7_10device_ptrIiEEEENS7_6system6detail7generic6detail22compute_sequence_valueIivEElEEEEvT0_T1_)
        /*0044*/ 	.word	0x00000000


	//----- nvinfo : EIATTR_REGCOUNT
	.align		4
.L_54:
        /*0048*/ 	.byte	0x04, 0x2f
        /*004a*/ 	.short	(.L_56 - .L_55)
	.align		4
.L_55:
        /*004c*/ 	.word	index@(_ZN3cub18CUB_300001_SM_10006detail8for_each13static_kernelINS2_12policy_hub_t12policy_500_tElN6thrust24THRUST_300001_SM_1000_NS8cuda_cub20__uninitialized_copy7functorINS7_6detail15normal_iteratorINS7_10device_ptrIiEEEENS7_7pointerIiNS8_3tagENS7_11use_defaultESI_EEEEEEvT0_T1_)
        /*0050*/ 	.word	0x0000000c


	//----- nvinfo : EIATTR_FRAME_SIZE
	.align		4
.L_56:
        /*0054*/ 	.byte	0x04, 0x11
        /*0056*/ 	.short	(.L_58 - .L_57)
	.align		4
.L_57:
        /*0058*/ 	.word	index@(_ZN3cub18CUB_300001_SM_10006detail8for_each13static_kernelINS2_12policy_hub_t12policy_500_tElN6thrust24THRUST_300001_SM_1000_NS8cuda_cub20__uninitialized_copy7functorINS7_6detail15normal_iteratorINS7_10device_ptrIiEEEENS7_7pointerIiNS8_3tagENS7_11use_defaultESI_EEEEEEvT0_T1_)
        /*005c*/ 	.word	0x00000000


	//----- nvinfo : EIATTR_REGCOUNT
	.align		4
.L_58:
        /*0060*/ 	.byte	0x04, 0x2f
        /*0062*/ 	.short	(.L_60 - .L_59)
	.align		4
.L_59:
        /*0064*/ 	.word	index@(_ZN3cub18CUB_300001_SM_10006detail9transform16transform_kernelINS2_10policy_hubILb1EN4cuda3std3__45tupleIJN6thrust24THRUST_300001_SM_1000_NS6detail15normal_iteratorINSA_10device_ptrIiEEEESF_EEEE10policy1000Ei13saxpy_functorSF_JPiSK_EEEvT0_iT1_T2_DpNS2_10kernel_argIT3_EE)
        /*0068*/ 	.word	0x0000001f


	//----- nvinfo : EIATTR_FRAME_SIZE
	.align		4
.L_60:
        /*006c*/ 	.byte	0x04, 0x11
        /*006e*/ 	.short	(.L_62 - .L_61)
	.align		4
.L_61:
        /*0070*/ 	.word	index@(_ZN3cub18CUB_300001_SM_10006detail9transform16transform_kernelINS2_10policy_hubILb1EN4cuda3std3__45tupleIJN6thrust24THRUST_300001_SM_1000_NS6detail15normal_iteratorINSA_10device_ptrIiEEEESF_EEEE10policy1000Ei13saxpy_functorSF_JPiSK_EEEvT0_iT1_T2_DpNS2_10kernel_argIT3_EE)
        /*0074*/ 	.word	0x00000000


	//----- nvinfo : EIATTR_REGCOUNT
	.align		4
.L_62:
        /*0078*/ 	.byte	0x04, 0x2f
        /*007a*/ 	.short	(.L_64 - .L_63)
	.align		4
.L_63:
        /*007c*/ 	.word	index@(_ZN3cub18CUB_300001_SM_10006detail9transform16transform_kernelINS2_10policy_hubILb1EN4cuda3std3__45tupleIJN6thrust24THRUST_300001_SM_1000_NS6detail15normal_iteratorINSA_10device_ptrIiEEEESF_EEEE10policy1000El13saxpy_functorSF_JPiSK_EEEvT0_iT1_T2_DpNS2_10kernel_argIT3_EE)
        /*0080*/ 	.word	0x0000001f


	//----- nvinfo : EIATTR_FRAME_SIZE
	.align		4
.L_64:
        /*0084*/ 	.byte	0x04, 0x11
        /*0086*/ 	.short	(.L_66 - .L_65)
	.align		4
.L_65:
        /*0088*/ 	.word	index@(_ZN3cub18CUB_300001_SM_10006detail9transform16transform_kernelINS2_10policy_hubILb1EN4cuda3std3__45tupleIJN6thrust24THRUST_300001_SM_1000_NS6detail15normal_iteratorINSA_10device_ptrIiEEEESF_EEEE10policy1000El13saxpy_functorSF_JPiSK_EEEvT0_iT1_T2_DpNS2_10kernel_argIT3_EE)
        /*008c*/ 	.word	0x00000000


	//----- nvinfo : EIATTR_MIN_STACK_SIZE
	.align		4
.L_66:
        /*0090*/ 	.byte	0x04, 0x12
        /*0092*/ 	.short	(.L_68 - .L_67)
	.align		4
.L_67:
        /*0094*/ 	.word	index@(_ZN3cub18CUB_300001_SM_10006detail9transform16transform_kernelINS2_10policy_hubILb1EN4cuda3std3__45tupleIJN6thrust24THRUST_300001_SM_1000_NS6detail15normal_iteratorINSA_10device_ptrIiEEEESF_EEEE10policy1000El13saxpy_functorSF_JPiSK_EEEvT0_iT1_T2_DpNS2_10kernel_argIT3_EE)
        /*0098*/ 	.word	0x00000000


	//----- nvinfo : EIATTR_MIN_STACK_SIZE
	.align		4
.L_68:
        /*009c*/ 	.byte	0x04, 0x12
        /*009e*/ 	.short	(.L_70 - .L_69)
	.align		4
.L_69:
        /*00a0*/ 	.word	index@(_ZN3cub18CUB_300001_SM_10006detail9transform16transform_kernelINS2_10policy_hubILb1EN4cuda3std3__45tupleIJN6thrust24THRUST_300001_SM_1000_NS6detail15normal_iteratorINSA_10device_ptrIiEEEESF_EEEE10policy1000Ei13saxpy_functorSF_JPiSK_EEEvT0_iT1_T2_DpNS2_10kernel_argIT3_EE)
        /*00a4*/ 	.word	0x00000000


	//----- nvinfo : EIATTR_MIN_STACK_SIZE
	.align		4
.L_70:
        /*00a8*/ 	.byte	0x04, 0x12
        /*00aa*/ 	.short	(.L_72 - .L_71)
	.align		4
.L_71:
        /*00ac*/ 	.word	index@(_ZN3cub18CUB_300001_SM_10006detail8for_each13static_kernelINS2_12policy_hub_t12policy_500_tElN6thrust24THRUST_300001_SM_1000_NS8cuda_cub20__uninitialized_copy7functorINS7_6detail15normal_iteratorINS7_10device_ptrIiEEEENS7_7pointerIiNS8_3tagENS7_11use_defaultESI_EEEEEEvT0_T1_)
        /*00b0*/ 	.word	0x00000000


	//----- nvinfo : EIATTR_MIN_STACK_SIZE
	.align		4
.L_72:
        /*00b4*/ 	.byte	0x04, 0x12
        /*00b6*/ 	.short	(.L_74 - .L_73)
	.align		4
.L_73:
        /*00b8*/ 	.word	index@(_ZN3cub18CUB_300001_SM_10006detail8for_each13static_kernelINS2_12policy_hub_t12policy_500_tElN6thrust24THRUST_300001_SM_1000_NS8cuda_cub10__tabulate7functorINS7_6detail15normal_iteratorINS7_10device_ptrIiEEEENS7_6system6detail7generic6detail22compute_sequence_valueIivEElEEEEvT0_T1_)
        /*00bc*/ 	.word	0x00000000


	//----- nvinfo : EIATTR_MIN_STACK_SIZE
	.align		4
.L_74:
        /*00c0*/ 	.byte	0x04, 0x12
        /*00c2*/ 	.short	(.L_76 - .L_75)
	.align		4
.L_75:
        /*00c4*/ 	.word	index@(_ZN3cub18CUB_300001_SM_10006detail8for_each13static_kernelINS2_12policy_hub_t12policy_500_tEmN6thrust24THRUST_300001_SM_1000_NS8cuda_cub20__uninitialized_fill7functorINS7_10device_ptrIiEEiEEEEvT0_T1_)
        /*00c8*/ 	.word	0x00000000


	//----- nvinfo : EIATTR_MIN_STACK_SIZE
	.align		4
.L_76:
        /*00cc*/ 	.byte	0x04, 0x12
        /*00ce*/ 	.short	(.L_78 - .L_77)
	.align		4
.L_77:
        /*00d0*/ 	.word	index@(_ZN3cub18CUB_300001_SM_10006detail11EmptyKernelIvEEvv)
        /*00d4*/ 	.word	0x00000000
.L_78:


//--------------------- .nv.compat                --------------------------
	.section	.nv.compat,"",@"SHT_CUDA_COMPAT_INFO"
	.align	4
        /*0000*/ 	.byte	0x02, 0x09, 0x00, 0x00, 0x02, 0x02, 0x01, 0x00, 0x02, 0x05, 0x05, 0x00, 0x03, 0x07, 0x01, 0x01
        /*0010*/ 	.byte	0x02, 0x03, 0x00, 0x00, 0x02, 0x06, 0x01, 0x00, 0x04, 0x0b, 0x08, 0x00, 0x09, 0x00, 0x00, 0x00
        /*0020*/ 	.byte	0x00, 0x00, 0x00, 0x00


//--------------------- .nv.info._ZN3cub18CUB_300001_SM_10006detail9transform16transform_kernelINS2_10policy_hubILb1EN4cuda3std3__45tupleIJN6thrust24THRUST_300001_SM_1000_NS6detail15normal_iteratorINSA_10device_ptrIiEEEESF_EEEE10policy1000El13saxpy_functorSF_JPiSK_EEEvT0_iT1_T2_DpNS2_10kernel_argIT3_EE --------------------------
	.section	.nv.info._ZN3cub18CUB_300001_SM_10006detail9transform16transform_kernelINS2_10policy_hubILb1EN4cuda3std3__45tupleIJN6thrust24THRUST_300001_SM_1000_NS6detail15normal_iteratorINSA_10device_ptrIiEEEESF_EEEE10policy1000El13saxpy_functorSF_JPiSK_EEEvT0_iT1_T2_DpNS2_10kernel_argIT3_EE,"",@"SHT_CUDA_INFO"
	.sectionflags	@""
	.align	4


	//----- nvinfo : EIATTR_CUDA_API_VERSION
	.align		4
        /*0000*/ 	.byte	0x04, 0x37
        /*0002*/ 	.short	(.L_80 - .L_79)
.L_79:
        /*0004*/ 	.word	0x00000082


	//----- nvinfo : EIATTR_KPARAM_INFO
	.align		4
.L_80:
        /*0008*/ 	.byte	0x04, 0x17
        /*000a*/ 	.short	(.L_82 - .L_81)
.L_81:
        /*000c*/ 	.word	0x00000000
        /*0010*/ 	.short	0x0005
        /*0012*/ 	.short	0x0028
        /*0014*/ 	.byte	0x00, 0xf0, 0x41, 0x00


	//----- nvinfo : EIATTR_KPARAM_INFO
	.align		4
.L_82:
        /*0018*/ 	.byte	0x04, 0x17
        /*001a*/ 	.short	(.L_84 - .L_83)
.L_83:
        /*001c*/ 	.word	0x00000000
        /*0020*/ 	.short	0x0004
        /*0022*/ 	.short	0x0018
        /*0024*/ 	.byte	0x00, 0xf0, 0x41, 0x00


	//----- nvinfo : EIATTR_KPARAM_INFO
	.align		4
.L_84:
        /*0028*/ 	.byte	0x04, 0x17
        /*002a*/ 	.short	(.L_86 - .L_85)
.L_85:
        /*002c*/ 	.word	0x00000000
        /*0030*/ 	.short	0x0003
        /*0032*/ 	.short	0x0010
        /*0034*/ 	.byte	0x00, 0xf0, 0x21, 0x00


	//----- nvinfo : EIATTR_KPARAM_INFO
	.align		4
.L_86:
        /*0038*/ 	.byte	0x04, 0x17
        /*003a*/ 	.short	(.L_88 - .L_87)
.L_87:
        /*003c*/ 	.word	0x00000000
        /*0040*/ 	.short	0x0002
        /*0042*/ 	.short	0x000c
        /*0044*/ 	.byte	0x00, 0xf0, 0x11, 0x00


	//----- nvinfo : EIATTR_KPARAM_INFO
	.align		4
.L_88:
        /*0048*/ 	.byte	0x04, 0x17
        /*004a*/ 	.short	(.L_90 - .L_89)
.L_89:
        /*004c*/ 	.word	0x00000000
        /*0050*/ 	.short	0x0001
        /*0052*/ 	.short	0x0008
        /*0054*/ 	.byte	0x00, 0xf0, 0x11, 0x00


	//----- nvinfo : EIATTR_KPARAM_INFO
	.align		4
.L_90:
        /*0058*/ 	.byte	0x04, 0x17
        /*005a*/ 	.short	(.L_92 - .L_91)
.L_91:
        /*005c*/ 	.word	0x00000000
        /*0060*/ 	.short	0x0000
        /*0062*/ 	.short	0x0000
        /*0064*/ 	.byte	0x00, 0xf0, 0x21, 0x00


	//----- nvinfo : EIATTR_SPARSE_MMA_MASK
	.align		4
.L_92:
        /*0068*/ 	.byte	0x03, 0x50
        /*006a*/ 	.short	0x0000


	//----- nvinfo : EIATTR_MAXREG_COUNT
	.align		4
        /*006c*/ 	.byte	0x03, 0x1b
        /*006e*/ 	.short	0x00ff


	//----- nvinfo : EIATTR_MERCURY_ISA_VERSION
	.align		4
        /*0070*/ 	.byte	0x03, 0x5f
        /*0072*/ 	.short	0x0101


	//----- nvinfo : EIATTR_VRC_CTA_INIT_COUNT
	.align		4
        /*0074*/ 	.byte	0x02, 0x4a
	.zero		1
	.zero		1


	//----- nvinfo : EIATTR_EXIT_INSTR_OFFSETS
	.align		4
        /*0078*/ 	.byte	0x04, 0x1c
        /*007a*/ 	.short	(.L_94 - .L_93)


	//   ....[0]....
.L_93:
        /*007c*/ 	.word	0x000003e0


	//   ....[1]....
        /*0080*/ 	.word	0x00000f90


	//   ....[2]....
        /*0084*/ 	.word	0x00001340


	//   ....[3]....
        /*0088*/ 	.word	0x00001540


	//   ....[4]....
        /*008c*/ 	.word	0x00001570


	//   ....[5]....
        /*0090*/ 	.word	0x00001630


	//   ....[6]....
        /*0094*/ 	.word	0x00001650


	//   ....[7]....
        /*0098*/ 	.word	0x00001cb0


	//   ....[8]....
        /*009c*/ 	.word	0x00001f20


	//   ....[9]....
        /*00a0*/ 	.word	0x000020b0


	//   ....[10]....
        /*00a4*/ 	.word	0x00002180


	//----- nvinfo : EIATTR_MAX_THREADS
	.align		4
.L_94:
        /*00a8*/ 	.byte	0x04, 0x05
        /*00aa*/ 	.short	(.L_96 - .L_95)
.L_95:
        /*00ac*/ 	.word	0x00000080
        /*00b0*/ 	.word	0x00000001
        /*00b4*/ 	.word	0x00000001


	//----- nvinfo : EIATTR_CRS_STACK_SIZE
	.align		4
.L_96:
        /*00b8*/ 	.byte	0x04, 0x1e
        /*00ba*/ 	.short	(.L_98 - .L_97)
.L_97:
        /*00bc*/ 	.word	0x00000000


	//----- nvinfo : EIATTR_CBANK_PARAM_SIZE
	.align		4
.L_98:
        /*00c0*/ 	.byte	0x03, 0x19
        /*00c2*/ 	.short	0x0038


	//----- nvinfo : EIATTR_PARAM_CBANK
	.align		4
        /*00c4*/ 	.byte	0x04, 0x0a
        /*00c6*/ 	.short	(.L_100 - .L_99)
	.align		4
.L_99:
        /*00c8*/ 	.word	index@(.nv.constant0._ZN3cub18CUB_300001_SM_10006detail9transform16transform_kernelINS2_10policy_hubILb1EN4cuda3std3__45tupleIJN6thrust24THRUST_300001_SM_1000_NS6detail15normal_iteratorINSA_10device_ptrIiEEEESF_EEEE10policy1000El13saxpy_functorSF_JPiSK_EEEvT0_iT1_T2_DpNS2_10kernel_argIT3_EE)
        /*00cc*/ 	.short	0x0380
        /*00ce*/ 	.short	0x0038


	//----- nvinfo : EIATTR_SW_WAR
	.align		4
.L_100:
        /*00d0*/ 	.byte	0x04, 0x36
        /*00d2*/ 	.short	(.L_102 - .L_101)
.L_101:
        /*00d4*/ 	.word	0x00000008
.L_102:


//--------------------- .nv.info._ZN3cub18CUB_300001_SM_10006detail9transform16transform_kernelINS2_10policy_hubILb1EN4cuda3std3__45tupleIJN6thrust24THRUST_300001_SM_1000_NS6detail15normal_iteratorINSA_10device_ptrIiEEEESF_EEEE10policy1000Ei13saxpy_functorSF_JPiSK_EEEvT0_iT1_T2_DpNS2_10kernel_argIT3_EE --------------------------
	.section	.nv.info._ZN3cub18CUB_300001_SM_10006detail9transform16transform_kernelINS2_10policy_hubILb1EN4cuda3std3__45tupleIJN6thrust24THRUST_300001_SM_1000_NS6detail15normal_iteratorINSA_10device_ptrIiEEEESF_EEEE10policy1000Ei13saxpy_functorSF_JPiSK_EEEvT0_iT1_T2_DpNS2_10kernel_argIT3_EE,"",@"SHT_CUDA_INFO"
	.sectionflags	@""
	.align	4


	//----- nvinfo : EIATTR_CUDA_API_VERSION
	.align		4
        /*0000*/ 	.byte	0x04, 0x37
        /*0002*/ 	.short	(.L_104 - .L_103)
.L_103:
        /*0004*/ 	.word	0x00000082


	//----- nvinfo : EIATTR_KPARAM_INFO
	.align		4
.L_104:
        /*0008*/ 	.byte	0x04, 0x17
        /*000a*/ 	.short	(.L_106 - .L_105)
.L_105:
        /*000c*/ 	.word	0x00000000
        /*0010*/ 	.short	0x0005
        /*0012*/ 	.short	0x0028
        /*0014*/ 	.byte	0x00, 0xf0, 0x41, 0x00


	//----- nvinfo : EIATTR_KPARAM_INFO
	.align		4
.L_106:
        /*0018*/ 	.byte	0x04, 0x17
        /*001a*/ 	.short	(.L_108 - .L_107)
.L_107:
        /*001c*/ 	.word	0x00000000
        /*0020*/ 	.short	0x0004
        /*0022*/ 	.short	0x0018
        /*0024*/ 	.byte	0x00, 0xf0, 0x41, 0x00


	//----- nvinfo : EIATTR_KPARAM_INFO
	.align		4
.L_108:
        /*0028*/ 	.byte	0x04, 0x17
        /*002a*/ 	.short	(.L_110 - .L_109)
.L_109:
        /*002c*/ 	.word	0x00000000
        /*0030*/ 	.short	0x0003
        /*0032*/ 	.short	0x0010
        /*0034*/ 	.byte	0x00, 0xf0, 0x21, 0x00


	//----- nvinfo : EIATTR_KPARAM_INFO
	.align		4
.L_110:
        /*0038*/ 	.byte	0x04, 0x17
        /*003a*/ 	.short	(.L_112 - .L_111)
.L_111:
        /*003c*/ 	.word	0x00000000
        /*0040*/ 	.short	0x0002
        /*0042*/ 	.short	0x0008
        /*0044*/ 	.byte	0x00, 0xf0, 0x11, 0x00


	//----- nvinfo : EIATTR_KPARAM_INFO
	.align		4
.L_112:
        /*0048*/ 	.byte	0x04, 0x17
        /*004a*/ 	.short	(.L_114 - .L_113)
.L_113:
        /*004c*/ 	.word	0x00000000
        /*0050*/ 	.short	0x0001
        /*0052*/ 	.short	0x0004
        /*0054*/ 	.byte	0x00, 0xf0, 0x11, 0x00


	//----- nvinfo : EIATTR_KPARAM_INFO
	.align		4
.L_114:
        /*0058*/ 	.byte	0x04, 0x17
        /*005a*/ 	.short	(.L_116 - .L_115)
.L_115:
        /*005c*/ 	.word	0x00000000
        /*0060*/ 	.short	0x0000
        /*0062*/ 	.short	0x0000
        /*0064*/ 	.byte	0x00, 0xf0, 0x11, 0x00


	//----- nvinfo : EIATTR_SPARSE_MMA_MASK
	.align		4
.L_116:
        /*0068*/ 	.byte	0x03, 0x50
        /*006a*/ 	.short	0x0000


	//----- nvinfo : EIATTR_MAXREG_COUNT
	.align		4
        /*006c*/ 	.byte	0x03, 0x1b
        /*006e*/ 	.short	0x00ff


	//----- nvinfo : EIATTR_MERCURY_ISA_VERSION
	.align		4
        /*0070*/ 	.byte	0x03, 0x5f
        /*0072*/ 	.short	0x0101


	//----- nvinfo : EIATTR_VRC_CTA_INIT_COUNT
	.align		4
        /*0074*/ 	.byte	0x02, 0x4a
	.zero		1
	.zero		1


	//----- nvinfo : EIATTR_EXIT_INSTR_OFFSETS
	.align		4
        /*0078*/ 	.byte	0x04, 0x1c
        /*007a*/ 	.short	(.L_118 - .L_117)


	//   ....[0]....
.L_117:
        /*007c*/ 	.word	0x00000310


	//   ....[1]....
        /*0080*/ 	.word	0x000009c0


	//   ....[2]....
        /*0084*/ 	.word	0x00000c30


	//   ....[3]....
        /*0088*/ 	.word	0x00000dc0


	//   ....[4]....
        /*008c*/ 	.word	0x00000e90


	//   ....[5]....
        /*0090*/ 	.word	0x00000eb0


	//   ....[6]....
        /*0094*/ 	.word	0x000014f0


	//   ....[7]....
        /*0098*/ 	.word	0x000018a0


	//   ....[8]....
        /*009c*/ 	.word	0x00001aa0


	//   ....[9]....
        /*00a0*/ 	.word	0x00001ad0


	//   ....[10]....
        /*00a4*/ 	.word	0x00001b90


	//----- nvinfo : EIATTR_MAX_THREADS
	.align		4
.L_118:
        /*00a8*/ 	.byte	0x04, 0x05
        /*00aa*/ 	.short	(.L_120 - .L_119)
.L_119:
        /*00ac*/ 	.word	0x00000080
        /*00b0*/ 	.word	0x00000001
        /*00b4*/ 	.word	0x00000001


	//----- nvinfo : EIATTR_CRS_STACK_SIZE
	.align		4
.L_120:
        /*00b8*/ 	.byte	0x04, 0x1e
        /*00ba*/ 	.short	(.L_122 - .L_121)
.L_121:
        /*00bc*/ 	.word	0x00000000


	//----- nvinfo : EIATTR_CBANK_PARAM_SIZE
	.align		4
.L_122:
        /*00c0*/ 	.byte	0x03, 0x19
        /*00c2*/ 	.short	0x0038


	//----- nvinfo : EIATTR_PARAM_CBANK
	.align		4
        /*00c4*/ 	.byte	0x04, 0x0a
        /*00c6*/ 	.short	(.L_124 - .L_123)
	.align		4
.L_123:
        /*00c8*/ 	.word	index@(.nv.constant0._ZN3cub18CUB_300001_SM_10006detail9transform16transform_kernelINS2_10policy_hubILb1EN4cuda3std3__45tupleIJN6thrust24THRUST_300001_SM_1000_NS6detail15normal_iteratorINSA_10device_ptrIiEEEESF_EEEE10policy1000Ei13saxpy_functorSF_JPiSK_EEEvT0_iT1_T2_DpNS2_10kernel_argIT3_EE)
        /*00cc*/ 	.short	0x0380
        /*00ce*/ 	.short	0x0038


	//----- nvinfo : EIATTR_SW_WAR
	.align		4
.L_124:
        /*00d0*/ 	.byte	0x04, 0x36
        /*00d2*/ 	.short	(.L_126 - .L_125)
.L_125:
        /*00d4*/ 	.word	0x00000008
.L_126:


//--------------------- .nv.info._ZN3cub18CUB_300001_SM_10006detail8for_each13static_kernelINS2_12policy_hub_t12policy_500_tElN6thrust24THRUST_300001_SM_1000_NS8cuda_cub20__uninitialized_copy7functorINS7_6detail15normal_iteratorINS7_10device_ptrIiEEEENS7_7pointerIiNS8_3tagENS7_11use_defaultESI_EEEEEEvT0_T1_ --------------------------
	.section	.nv.info._ZN3cub18CUB_300001_SM_10006detail8for_each13static_kernelINS2_12policy_hub_t12policy_500_tElN6thrust24THRUST_300001_SM_1000_NS8cuda_cub20__uninitialized_copy7functorINS7_6detail15normal_iteratorINS7_10device_ptrIiEEEENS7_7pointerIiNS8_3tagENS7_11use_defaultESI_EEEEEEvT0_T1_,"",@"SHT_CUDA_INFO"
	.sectionflags	@""
	.align	4


	//----- nvinfo : EIATTR_CUDA_API_VERSION
	.align		4
        /*0000*/ 	.byte	0x04, 0x37
        /*0002*/ 	.short	(.L_128 - .L_127)
.L_127:
        /*0004*/ 	.word	0x00000082


	//----- nvinfo : EIATTR_KPARAM_INFO
	.align		4
.L_128:
        /*0008*/ 	.byte	0x04, 0x17
        /*000a*/ 	.short	(.L_130 - .L_129)
.L_129:
        /*000c*/ 	.word	0x00000000
        /*0010*/ 	.short	0x0001
        /*0012*/ 	.short	0x0008
        /*0014*/ 	.byte	0x00, 0xf0, 0x41, 0x00


	//----- nvinfo : EIATTR_KPARAM_INFO
	.align		4
.L_130:
        /*0018*/ 	.byte	0x04, 0x17
        /*001a*/ 	.short	(.L_132 - .L_131)
.L_131:
        /*001c*/ 	.word	0x00000000
        /*0020*/ 	.short	0x0000
        /*0022*/ 	.short	0x0000
        /*0024*/ 	.byte	0x00, 0xf0, 0x21, 0x00


	//----- nvinfo : EIATTR_SPARSE_MMA_MASK
	.align		4
.L_132:
        /*0028*/ 	.byte	0x03, 0x50
        /*002a*/ 	.short	0x0000


	//----- nvinfo : EIATTR_MAXREG_COUNT
	.align		4
        /*002c*/ 	.byte	0x03, 0x1b
        /*002e*/ 	.short	0x00ff


	//----- nvinfo : EIATTR_MERCURY_ISA_VERSION
	.align		4
        /*0030*/ 	.byte	0x03, 0x5f
        /*0032*/ 	.short	0x0101


	//----- nvinfo : EIATTR_VRC_CTA_INIT_COUNT
	.align		4
        /*0034*/ 	.byte	0x02, 0x4a
	.zero		1
	.zero		1


	//----- nvinfo : EIATTR_EXIT_INSTR_OFFSETS
	.align		4
        /*0038*/ 	.byte	0x04, 0x1c
        /*003a*/ 	.short	(.L_134 - .L_133)


	//   ....[0]....
.L_133:
        /*003c*/ 	.word	0x00000190


	//   ....[1]....
        /*0040*/ 	.word	0x00000320


	//   ....[2]....
        /*0044*/ 	.word	0x000003f0


	//----- nvinfo : EIATTR_MAX_THREADS
	.align		4
.L_134:
        /*0048*/ 	.byte	0x04, 0x05
        /*004a*/ 	.short	(.L_136 - .L_135)
.L_135:
        /*004c*/ 	.word	0x00000100
        /*0050*/ 	.word	0x00000001
        /*0054*/ 	.word	0x00000001


	//----- nvinfo : EIATTR_CRS_STACK_SIZE
	.align		4
.L_136:
        /*0058*/ 	.byte	0x04, 0x1e
        /*005a*/ 	.short	(.L_138 - .L_137)
.L_137:
        /*005c*/ 	.word	0x00000000


	//----- nvinfo : EIATTR_CBANK_PARAM_SIZE
	.align		4
.L_138:
        /*0060*/ 	.byte	0x03, 0x19
        /*0062*/ 	.short	0x0018


	//----- nvinfo : EIATTR_PARAM_CBANK
	.align		4
        /*0064*/ 	.byte	0x04, 0x0a
        /*0066*/ 	.short	(.L_140 - .L_139)
	.align		4
.L_139:
        /*0068*/ 	.word	index@(.nv.constant0._ZN3cub18CUB_300001_SM_10006detail8for_each13static_kernelINS2_12policy_hub_t12policy_500_tElN6thrust24THRUST_300001_SM_1000_NS8cuda_cub20__uninitialized_copy7functorINS7_6detail15normal_iteratorINS7_10device_ptrIiEEEENS7_7pointerIiNS8_3tagENS7_11use_defaultESI_EEEEEEvT0_T1_)
        /*006c*/ 	.short	0x0380
        /*006e*/ 	.short	0x0018


	//----- nvinfo : EIATTR_SW_WAR
	.align		4
.L_140:
        /*0070*/ 	.byte	0x04, 0x36
        /*0072*/ 	.short	(.L_142 - .L_141)
.L_141:
        /*0074*/ 	.word	0x00000008
.L_142:


//--------------------- .nv.info._ZN3cub18CUB_300001_SM_10006detail8for_each13static_kernelINS2_12policy_hub_t12policy_500_tElN6thrust24THRUST_300001_SM_1000_NS8cuda_cub10__tabulate7functorINS7_6detail15normal_iteratorINS7_10device_ptrIiEEEENS7_6system6detail7generic6detail22compute_sequence_valueIivEElEEEEvT0_T1_ --------------------------
	.section	.nv.info._ZN3cub18CUB_300001_SM_10006detail8for_each13static_kernelINS2_12policy_hub_t12policy_500_tElN6thrust24THRUST_300001_SM_1000_NS8cuda_cub10__tabulate7functorINS7_6detail15normal_iteratorINS7_10device_ptrIiEEEENS7_6system6detail7generic6detail22compute_sequence_valueIivEElEEEEvT0_T1_,"",@"SHT_CUDA_INFO"
	.sectionflags	@""
	.align	4


	//----- nvinfo : EIATTR_CUDA_API_VERSION
	.align		4
        /*0000*/ 	.byte	0x04, 0x37
        /*0002*/ 	.short	(.L_144 - .L_143)
.L_143:
        /*0004*/ 	.word	0x00000082


	//----- nvinfo : EIATTR_KPARAM_INFO
	.align		4
.L_144:
        /*0008*/ 	.byte	0x04, 0x17
        /*000a*/ 	.short	(.L_146 - .L_145)
.L_145:
        /*000c*/ 	.word	0x00000000
        /*0010*/ 	.short	0x0001
        /*0012*/ 	.short	0x0008
        /*0014*/ 	.byte	0x00, 0xf0, 0x41, 0x00


	//----- nvinfo : EIATTR_KPARAM_INFO
	.align		4
.L_146:
        /*0018*/ 	.byte	0x04, 0x17
        /*001a*/ 	.short	(.L_148 - .L_147)
.L_147:
        /*001c*/ 	.word	0x00000000
        /*0020*/ 	.short	0x0000
        /*0022*/ 	.short	0x0000
        /*0024*/ 	.byte	0x00, 0xf0, 0x21, 0x00


	//----- nvinfo : EIATTR_SPARSE_MMA_MASK
	.align		4
.L_148:
        /*0028*/ 	.byte	0x03, 0x50
        /*002a*/ 	.short	0x0000


	//----- nvinfo : EIATTR_MAXREG_COUNT
	.align		4
        /*002c*/ 	.byte	0x03, 0x1b
        /*002e*/ 	.short	0x00ff


	//----- nvinfo : EIATTR_MERCURY_ISA_VERSION
	.align		4
        /*0030*/ 	.byte	0x03, 0x5f
        /*0032*/ 	.short	0x0101


	//----- nvinfo : EIATTR_VRC_CTA_INIT_COUNT
	.align		4
        /*0034*/ 	.byte	0x02, 0x4a
	.zero		1
	.zero		1


	//----- nvinfo : EIATTR_EXIT_INSTR_OFFSETS
	.align		4
        /*0038*/ 	.byte	0x04, 0x1c
        /*003a*/ 	.short	(.L_150 - .L_149)


	//   ....[0]....
.L_149:
        /*003c*/ 	.word	0x00000160


	//   ....[1]....
        /*0040*/ 	.word	0x000002b0


	//   ....[2]....
        /*0044*/ 	.word	0x00000340


	//----- nvinfo : EIATTR_MAX_THREADS
	.align		4
.L_150:
        /*0048*/ 	.byte	0x04, 0x05
        /*004a*/ 	.short	(.L_152 - .L_151)
.L_151:
        /*004c*/ 	.word	0x00000100
        /*0050*/ 	.word	0x00000001
        /*0054*/ 	.word	0x00000001


	//----- nvinfo : EIATTR_CRS_STACK_SIZE
	.align		4
.L_152:
        /*0058*/ 	.byte	0x04, 0x1e
        /*005a*/ 	.short	(.L_154 - .L_153)
.L_153:
        /*005c*/ 	.word	0x00000000


	//----- nvinfo : EIATTR_CBANK_PARAM_SIZE
	.align		4
.L_154:
        /*0060*/ 	.byte	0x03, 0x19
        /*0062*/ 	.short	0x0018


	//----- nvinfo : EIATTR_PARAM_CBANK
	.align		4
        /*0064*/ 	.byte	0x04, 0x0a
        /*0066*/ 	.short	(.L_156 - .L_155)
	.align		4
.L_155:
        /*0068*/ 	.word	index@(.nv.constant0._ZN3cub18CUB_300001_SM_10006detail8for_each13static_kernelINS2_12policy_hub_t12policy_500_tElN6thrust24THRUST_300001_SM_1000_NS8cuda_cub10__tabulate7functorINS7_6detail15normal_iteratorINS7_10device_ptrIiEEEENS7_6system6detail7generic6detail22compute_sequence_valueIivEElEEEEvT0_T1_)
        /*006c*/ 	.short	0x0380
        /*006e*/ 	.short	0x0018


	//----- nvinfo : EIATTR_SW_WAR
	.align		4
.L_156:
        /*0070*/ 	.byte	0x04, 0x36
        /*0072*/ 	.short	(.L_158 - .L_157)
.L_157:
        /*0074*/ 	.word	0x00000008
.L_158:


//--------------------- .nv.info._ZN3cub18CUB_300001_SM_10006detail8for_each13static_kernelINS2_12policy_hub_t12policy_500_tEmN6thrust24THRUST_300001_SM_1000_NS8cuda_cub20__uninitialized_fill7functorINS7_10device_ptrIiEEiEEEEvT0_T1_ --------------------------
	.section	.nv.info._ZN3cub18CUB_300001_SM_10006detail8for_each13static_kernelINS2_12policy_hub_t12policy_500_tEmN6thrust24THRUST_300001_SM_1000_NS8cuda_cub20__uninitialized_fill7functorINS7_10device_ptrIiEEiEEEEvT0_T1_,"",@"SHT_CUDA_INFO"
	.sectionflags	@""
	.align	4


	//----- nvinfo : EIATTR_CUDA_API_VERSION
	.align		4
        /*0000*/ 	.byte	0x04, 0x37
        /*0002*/ 	.short	(.L_160 - .L_159)
.L_159:
        /*0004*/ 	.word	0x00000082


	//----- nvinfo : EIATTR_KPARAM_INFO
	.align		4
.L_160:
        /*0008*/ 	.byte	0x04, 0x17
        /*000a*/ 	.short	(.L_162 - .L_161)
.L_161:
        /*000c*/ 	.word	0x00000000
        /*0010*/ 	.short	0x0001
        /*0012*/ 	.short	0x0008
        /*0014*/ 	.byte	0x00, 0xf0, 0x41, 0x00


	//----- nvinfo : EIATTR_KPARAM_INFO
	.align		4
.L_162:
        /*0018*/ 	.byte	0x04, 0x17
        /*001a*/ 	.short	(.L_164 - .L_163)
.L_163:
        /*001c*/ 	.word	0x00000000
        /*0020*/ 	.short	0x0000
        /*0022*/ 	.short	0x0000
        /*0024*/ 	.byte	0x00, 0xf0, 0x21, 0x00


	//----- nvinfo : EIATTR_SPARSE_MMA_MASK
	.align		4
.L_164:
        /*0028*/ 	.byte	0x03, 0x50
        /*002a*/ 	.short	0x0000


	//----- nvinfo : EIATTR_MAXREG_COUNT
	.align		4
        /*002c*/ 	.byte	0x03, 0x1b
        /*002e*/ 	.short	0x00ff


	//----- nvinfo : EIATTR_MERCURY_ISA_VERSION
	.align		4
        /*0030*/ 	.byte	0x03, 0x5f
        /*0032*/ 	.short	0x0101


	//----- nvinfo : EIATTR_VRC_CTA_INIT_COUNT
	.align		4
        /*0034*/ 	.byte	0x02, 0x4a
	.zero		1
	.zero		1


	//----- nvinfo : EIATTR_EXIT_INSTR_OFFSETS
	.align		4
        /*0038*/ 	.byte	0x04, 0x1c
        /*003a*/ 	.short	(.L_166 - .L_165)


	//   ....[0]....
.L_165:
        /*003c*/ 	.word	0x00000130


	//   ....[1]....
        /*0040*/ 	.word	0x00000230


	//   ....[2]....
        /*0044*/ 	.word	0x00000260


	//----- nvinfo : EIATTR_MAX_THREADS
	.align		4
.L_166:
        /*0048*/ 	.byte	0x04, 0x05
        /*004a*/ 	.short	(.L_168 - .L_167)
.L_167:
        /*004c*/ 	.word	0x00000100
        /*0050*/ 	.word	0x00000001
        /*0054*/ 	.word	0x00000001


	//----- nvinfo : EIATTR_CBANK_PARAM_SIZE
	.align		4
.L_168:
        /*0058*/ 	.byte	0x03, 0x19
        /*005a*/ 	.short	0x0018


	//----- nvinfo : EIATTR_PARAM_CBANK
	.align		4
        /*005c*/ 	.byte	0x04, 0x0a
        /*005e*/ 	.short	(.L_170 - .L_169)
	.align		4
.L_169:
        /*0060*/ 	.word	index@(.nv.constant0._ZN3cub18CUB_300001_SM_10006detail8for_each13static_kernelINS2_12policy_hub_t12policy_500_tEmN6thrust24THRUST_300001_SM_1000_NS8cuda_cub20__uninitialized_fill7functorINS7_10device_ptrIiEEiEEEEvT0_T1_)
        /*0064*/ 	.short	0x0380
        /*0066*/ 	.short	0x0018


	//----- nvinfo : EIATTR_SW_WAR
	.align		4
.L_170:
        /*0068*/ 	.byte	0x04, 0x36
        /*006a*/ 	.short	(.L_172 - .L_171)
.L_171:
        /*006c*/ 	.word	0x00000008
.L_172:


//--------------------- .nv.info._ZN3cub18CUB_300001_SM_10006detail11EmptyKernelIvEEvv --------------------------
	.section	.nv.info._ZN3cub18CUB_300001_SM_10006detail11EmptyKernelIvEEvv,"",@"SHT_CUDA_INFO"
	.sectionflags	@""
	.align	4


	//----- nvinfo : EIATTR_CUDA_API_VERSION
	.align		4
        /*0000*/ 	.byte	0x04, 0x37
        /*0002*/ 	.short	(.L_174 - .L_173)
.L_173:
        /*0004*/ 	.word	0x00000082


	//----- nvinfo : EIATTR_SPARSE_MMA_MASK
	.align		4
.L_174:
        /*0008*/ 	.byte	0x03, 0x50
        /*000a*/ 	.short	0x0000


	//----- nvinfo : EIATTR_MAXREG_COUNT
	.align		4
        /*000c*/ 	.byte	0x03, 0x1b
        /*000e*/ 	.short	0x00ff


	//----- nvinfo : EIATTR_MERCURY_ISA_VERSION
	.align		4
        /*0010*/ 	.byte	0x03, 0x5f
        /*0012*/ 	.short	0x0101


	//----- nvinfo : EIATTR_VRC_CTA_INIT_COUNT
	.align		4
        /*0014*/ 	.byte	0x02, 0x4a
	.zero		1
	.zero		1


	//----- nvinfo : EIATTR_EXIT_INSTR_OFFSETS
	.align		4
        /*0018*/ 	.byte	0x04, 0x1c
        /*001a*/ 	.short	(.L_176 - .L_175)


	//   ....[0]....
.L_175:
        /*001c*/ 	.word	0x00000010


	//----- nvinfo : EIATTR_SW_WAR
	.align		4
.L_176:
        /*0020*/ 	.byte	0x04, 0x36
        /*0022*/ 	.short	(.L_178 - .L_177)
.L_177:
        /*0024*/ 	.word	0x00000008
.L_178:


//--------------------- .nv.callgraph             --------------------------
	.section	.nv.callgraph,"",@"SHT_CUDA_CALLGRAPH"
	.align	4
	.sectionentsize	8
	.align		4
        /*0000*/ 	.word	0x00000000
	.align		4
        /*0004*/ 	.word	0xffffffff
	.align		4
        /*0008*/ 	.word	0x00000000
	.align		4
        /*000c*/ 	.word	0xfffffffe
	.align		4
        /*0010*/ 	.word	0x00000000
	.align		4
        /*0014*/ 	.word	0xfffffffd
	.align		4
        /*0018*/ 	.word	0x00000000
	.align		4
        /*001c*/ 	.word	0xfffffffc


//--------------------- .nv.constant4             --------------------------
	.section	.nv.constant4,"a",@progbits
	.align	8
	.align		8
.nv.constant4:
        /*0000*/ 	.dword	_ZN30_INTERNAL_f7223d80_4_k_cu_main4cuda3std3__45__cpo5beginE
	.align		8
        /*0008*/ 	.dword	_ZN30_INTERNAL_f7223d80_4_k_cu_main4cuda3std3__45__cpo3endE
	.align		8
        /*0010*/ 	.dword	_ZN30_INTERNAL_f7223d80_4_k_cu_main4cuda3std3__45__cpo6cbeginE
	.align		8
        /*0018*/ 	.dword	_ZN30_INTERNAL_f7223d80_4_k_cu_main4cuda3std3__45__cpo4cendE
	.align		8
        /*0020*/ 	.dword	_ZN30_INTERNAL_f7223d80_4_k_cu_main4cuda3std3__45__cpo6rbeginE
	.align		8
        /*0028*/ 	.dword	_ZN30_INTERNAL_f7223d80_4_k_cu_main4cuda3std3__45__cpo4rendE
	.align		8
        /*0030*/ 	.dword	_ZN30_INTERNAL_f7223d80_4_k_cu_main4cuda3std3__45__cpo7crbeginE
	.align		8
        /*0038*/ 	.dword	_ZN30_INTERNAL_f7223d80_4_k_cu_main4cuda3std3__45__cpo5crendE
	.align		8
        /*0040*/ 	.dword	_ZN30_INTERNAL_f7223d80_4_k_cu_main4cuda3std3__432_GLOBAL__N__f7223d80_4_k_cu_main6ignoreE
	.align		8
        /*0048*/ 	.dword	_ZN30_INTERNAL_f7223d80_4_k_cu_main4cuda3std3__419piecewise_constructE
	.align		8
        /*0050*/ 	.dword	_ZN30_INTERNAL_f7223d80_4_k_cu_main4cuda3std3__48in_placeE
	.align		8
        /*0058*/ 	.dword	_ZN30_INTERNAL_f7223d80_4_k_cu_main4cuda3std3__420unreachable_sentinelE
	.align		8
        /*0060*/ 	.dword	_ZN30_INTERNAL_f7223d80_4_k_cu_main4cuda3std3__47nulloptE
	.align		8
        /*0068*/ 	.dword	_ZN30_INTERNAL_f7223d80_4_k_cu_main4cuda3std3__48unexpectE
	.align		8
        /*0070*/ 	.dword	_ZN30_INTERNAL_f7223d80_4_k_cu_main4cuda3std6ranges3__45__cpo4swapE
	.align		8
        /*0078*/ 	.dword	_ZN30_INTERNAL_f7223d80_4_k_cu_main4cuda3std6ranges3__45__cpo9iter_moveE
	.align		8
        /*0080*/ 	.dword	_ZN30_INTERNAL_f7223d80_4_k_cu_main4cuda3std6ranges3__45__cpo5beginE
	.align		8
        /*0088*/ 	.dword	_ZN30_INTERNAL_f7223d80_4_k_cu_main4cuda3std6ranges3__45__cpo3endE
	.align		8
        /*0090*/ 	.dword	_ZN30_INTERNAL_f7223d80_4_k_cu_main4cuda3std6ranges3__45__cpo6cbeginE
	.align		8
        /*0098*/ 	.dword	_ZN30_INTERNAL_f7223d80_4_k_cu_main4cuda3std6ranges3__45__cpo4cendE
	.align		8
        /*00a0*/ 	.dword	_ZN30_INTERNAL_f7223d80_4_k_cu_main4cuda3std6ranges3__45__cpo7advanceE
	.align		8
        /*00a8*/ 	.dword	_ZN30_INTERNAL_f7223d80_4_k_cu_main4cuda3std6ranges3__45__cpo9iter_swapE
	.align		8
        /*00b0*/ 	.dword	_ZN30_INTERNAL_f7223d80_4_k_cu_main4cuda3std6ranges3__45__cpo4nextE
	.align		8
        /*00b8*/ 	.dword	_ZN30_INTERNAL_f7223d80_4_k_cu_main4cuda3std6ranges3__45__cpo4prevE
	.align		8
        /*00c0*/ 	.dword	_ZN30_INTERNAL_f7223d80_4_k_cu_main4cuda3std6ranges3__45__cpo4dataE
	.align		8
        /*00c8*/ 	.dword	_ZN30_INTERNAL_f7223d80_4_k_cu_main4cuda3std6ranges3__45__cpo5cdataE
	.align		8
        /*00d0*/ 	.dword	_ZN30_INTERNAL_f7223d80_4_k_cu_main4cuda3std6ranges3__45__cpo4sizeE
	.align		8
        /*00d8*/ 	.dword	_ZN30_INTERNAL_f7223d80_4_k_cu_main4cuda3std6ranges3__45__cpo5ssizeE
	.align		8
        /*00e0*/ 	.dword	_ZN30_INTERNAL_f7223d80_4_k_cu_main4cuda3std6ranges3__45__cpo8distanceE
	.align		8
        /*00e8*/ 	.dword	_ZN30_INTERNAL_f7223d80_4_k_cu_main6thrust24THRUST_300001_SM_1000_NS8cuda_cub3parE
	.align		8
        /*00f0*/ 	.dword	_ZN30_INTERNAL_f7223d80_4_k_cu_main6thrust24THRUST_300001_SM_1000_NS8cuda_cub10par_nosyncE
	.align		8
        /*00f8*/ 	.dword	_ZN30_INTERNAL_f7223d80_4_k_cu_main6thrust24THRUST_300001_SM_1000_NS6system6detail10sequential3seqE
	.align		8
        /*0100*/ 	.dword	_ZN30_INTERNAL_f7223d80_4_k_cu_main6thrust24THRUST_300001_SM_1000_NS12placeholders2_1E
	.align		8
        /*0108*/ 	.dword	_ZN30_INTERNAL_f7223d80_4_k_cu_main6thrust24THRUST_300001_SM_1000_NS12placeholders2_2E
	.align		8
        /*0110*/ 	.dword	_ZN30_INTERNAL_f7223d80_4_k_cu_main6thrust24THRUST_300001_SM_1000_NS12placeholders2_3E
	.align		8
        /*0118*/ 	.dword	_ZN30_INTERNAL_f7223d80_4_k_cu_main6thrust24THRUST_300001_SM_1000_NS12placeholders2_4E
	.align		8
        /*0120*/ 	.dword	_ZN30_INTERNAL_f7223d80_4_k_cu_main6thrust24THRUST_300001_SM_1000_NS12placeholders2_5E
	.align		8
        /*0128*/ 	.dword	_ZN30_INTERNAL_f7223d80_4_k_cu_main6thrust24THRUST_300001_SM_1000_NS12placeholders2_6E
	.align		8
        /*0130*/ 	.dword	_ZN30_INTERNAL_f7223d80_4_k_cu_main6thrust24THRUST_300001_SM_1000_NS12placeholders2_7E
	.align		8
        /*0138*/ 	.dword	_ZN30_INTERNAL_f7223d80_4_k_cu_main6thrust24THRUST_300001_SM_1000_NS12placeholders2_8E
	.align		8
        /*0140*/ 	.dword	_ZN30_INTERNAL_f7223d80_4_k_cu_main6thrust24THRUST_300001_SM_1000_NS12placeholders2_9E
	.align		8
        /*0148*/ 	.dword	_ZN30_INTERNAL_f7223d80_4_k_cu_main6thrust24THRUST_300001_SM_1000_NS12placeholders3_10E
	.align		8
        /*0150*/ 	.dword	_ZN30_INTERNAL_f7223d80_4_k_cu_main6thrust24THRUST_300001_SM_1000_NS3seqE


//--------------------- .text._ZN3cub18CUB_300001_SM_10006detail9transform16transform_kernelINS2_10policy_hubILb1EN4cuda3std3__45tupleIJN6thrust24THRUST_300001_SM_1000_NS6detail15normal_iteratorINSA_10device_ptrIiEEEESF_EEEE10policy1000El13saxpy_functorSF_JPiSK_EEEvT0_iT1_T2_DpNS2_10kernel_argIT3_EE --------------------------
	.section	.text._ZN3cub18CUB_300001_SM_10006detail9transform16transform_kernelINS2_10policy_hubILb1EN4cuda3std3__45tupleIJN6thrust24THRUST_300001_SM_1000_NS6detail15normal_iteratorINSA_10device_ptrIiEEEESF_EEEE10policy1000El13saxpy_functorSF_JPiSK_EEEvT0_iT1_T2_DpNS2_10kernel_argIT3_EE,"ax",@progbits
	.align	128
        .global         _ZN3cub18CUB_300001_SM_10006detail9transform16transform_kernelINS2_10policy_hubILb1EN4cuda3std3__45tupleIJN6thrust24THRUST_300001_SM_1000_NS6detail15normal_iteratorINSA_10device_ptrIiEEEESF_EEEE10policy1000El13saxpy_functorSF_JPiSK_EEEvT0_iT1_T2_DpNS2_10kernel_argIT3_EE
        .type           _ZN3cub18CUB_300001_SM_10006detail9transform16transform_kernelINS2_10policy_hubILb1EN4cuda3std3__45tupleIJN6thrust24THRUST_300001_SM_1000_NS6detail15normal_iteratorINSA_10device_ptrIiEEEESF_EEEE10policy1000El13saxpy_functorSF_JPiSK_EEEvT0_iT1_T2_DpNS2_10kernel_argIT3_EE,@function
        .size           _ZN3cub18CUB_300001_SM_10006detail9transform16transform_kernelINS2_10policy_hubILb1EN4cuda3std3__45tupleIJN6thrust24THRUST_300001_SM_1000_NS6detail15normal_iteratorINSA_10device_ptrIiEEEESF_EEEE10policy1000El13saxpy_functorSF_JPiSK_EEEvT0_iT1_T2_DpNS2_10kernel_argIT3_EE,(.L_x_45 - _ZN3cub18CUB_300001_SM_10006detail9transform16transform_kernelINS2_10policy_hubILb1EN4cuda3std3__45tupleIJN6thrust24THRUST_300001_SM_1000_NS6detail15normal_iteratorINSA_10device_ptrIiEEEESF_EEEE10policy1000El13saxpy_functorSF_JPiSK_EEEvT0_iT1_T2_DpNS2_10kernel_argIT3_EE)
        .other          _ZN3cub18CUB_300001_SM_10006detail9transform16transform_kernelINS2_10policy_hubILb1EN4cuda3std3__45tupleIJN6thrust24THRUST_300001_SM_1000_NS6detail15normal_iteratorINSA_10device_ptrIiEEEESF_EEEE10policy1000El13saxpy_functorSF_JPiSK_EEEvT0_iT1_T2_DpNS2_10kernel_argIT3_EE,@"STO_CUDA_ENTRY STV_DEFAULT"
_ZN3cub18CUB_300001_SM_10006detail9transform16transform_kernelINS2_10policy_hubILb1EN4cuda3std3__45tupleIJN6thrust24THRUST_300001_SM_1000_NS6detail15normal_iteratorINSA_10device_ptrIiEEEESF_EEEE10policy1000El13saxpy_functorSF_JPiSK_EEEvT0_iT1_T2_DpNS2_10kernel_argIT3_EE:
.text._ZN3cub18CUB_300001_SM_10006detail9transform16transform_kernelINS2_10policy_hubILb1EN4cuda3std3__45tupleIJN6thrust24THRUST_300001_SM_1000_NS6detail15normal_iteratorINSA_10device_ptrIiEEEESF_EEEE10policy1000El13saxpy_functorSF_JPiSK_EEEvT0_iT1_T2_DpNS2_10kernel_argIT3_EE:
[----:B------:R-:W-:Y:S08]  /*0000*/  LDC R1, c[0x0][0x37c] ;  /* 0x0000df00ff017b82 */ /* 0x000ff00000000800 */
[----:B------:R-:W0:Y:S01]  /*0010*/  LDC R0, c[0x0][0x388] ;  /* 0x0000e200ff007b82 */ /* 0x000e220000000800 */
[----:B------:R-:W1:Y:S01]  /*0020*/  LDCU.64 UR6, c[0x0][0x380] ;  /* 0x00007000ff0677ac */ /* 0x000e620008000a00 */
[----:B------:R-:W2:Y:S01]  /*0030*/  S2R R9, SR_TID.X ;  /* 0x0000000000097919 */ /* 0x000ea20000002100 */
[----:B------:R-:W-:Y:S05]  /*0040*/  BSSY.RECONVERGENT B0, `(.L_x_0) ;  /* 0x0000029000007945 */ /* 0x000fea0003800200 */
[----:B------:R-:W3:Y:S01]  /*0050*/  S2UR UR4, SR_CTAID.X ;  /* 0x00000000000479c3 */ /* 0x000ee20000002500 */
[----:B0-----:R-:W-:-:S05]  /*0060*/  IMAD.SHL.U32 R5, R0, 0x80, RZ ;  /* 0x0000008000057824 */ /* 0x001fca00078e00ff */
[----:B------:R-:W-:Y:S01]  /*0070*/  SHF.R.S32.HI R4, RZ, 0x1f, R5 ;  /* 0x0000001fff047819 */ /* 0x000fe20000011405 */
[----:B---3--:R-:W-:-:S04]  /*0080*/  IMAD.WIDE.U32 R2, R5, UR4, RZ ;  /* 0x0000000405027c25 */ /* 0x008fc8000f8e00ff */
[----:B------:R-:W-:Y:S01]  /*0090*/  IMAD R7, R4, UR4, RZ ;  /* 0x0000000404077c24 */ /* 0x000fe2000f8e02ff */
[----:B-1----:R-:W-:Y:S01]  /*00a0*/  IADD3 R8, P1, PT, -R2, UR6, RZ ;  /* 0x0000000602087c10 */ /* 0x002fe2000ff3e1ff */
[----:B--2---:R-:W-:Y:S02]  /*00b0*/  IMAD.SHL.U32 R13, R9, 0x80, RZ ;  /* 0x00000080090d7824 */ /* 0x004fe400078e00ff */
[----:B------:R-:W-:Y:S01]  /*00c0*/  IMAD.IADD R7, R3, 0x1, R7 ;  /* 0x0000000103077824 */ /* 0x000fe200078e0207 */
[----:B------:R-:W-:-:S04]  /*00d0*/  ISETP.LT.U32.AND P0, PT, R8, R5, PT ;  /* 0x000000050800720c */ /* 0x000fc80003f01070 */
[----:B------:R-:W-:-:S04]  /*00e0*/  IADD3.X R11, PT, PT, ~R7, UR7, RZ, P1, !PT ;  /* 0x00000007070b7c10 */ /* 0x000fc80008ffe5ff */
[----:B------:R-:W-:-:S04]  /*00f0*/  ISETP.LT.AND.EX P0, PT, R11, R4, PT, P0 ;  /* 0x000000040b00720c */ /* 0x000fc80003f01300 */
[----:B------:R-:W-:-:S05]  /*0100*/  SEL R8, R8, R5, P0 ;  /* 0x0000000508087207 */ /* 0x000fca0000000000 */
[----:B------:R-:W-:-:S05]  /*0110*/  IMAD.SHL.U32 R4, R8, 0x4, RZ ;  /* 0x0000000408047824 */ /* 0x000fca00078e00ff */
[----:B------:R-:W-:-:S13]  /*0120*/  ISETP.GE.AND P0, PT, R13, R4, PT ;  /* 0x000000040d00720c */ /* 0x000fda0003f06270 */
[----:B------:R-:W-:Y:S05]  /*0130*/  @P0 BRA `(.L_x_1) ;  /* 0x0000000000640947 */ /* 0x000fea0003800000 */
[----:B------:R-:W0:Y:S01]  /*0140*/  LDCU.64 UR4, c[0x0][0x398] ;  /* 0x00007300ff0477ac */ /* 0x000e220008000a00 */
[C---:B------:R-:W-:Y:S01]  /*0150*/  IMAD.SHL.U32 R6, R2.reuse, 0x4, RZ ;  /* 0x0000000402067824 */ /* 0x040fe200078e00ff */
[----:B------:R-:W-:Y:S01]  /*0160*/  SHF.L.U64.HI R12, R2, 0x2, R7 ;  /* 0x00000002020c7819 */ /* 0x000fe20000010207 */
[----:B------:R-:W-:Y:S01]  /*0170*/  BSSY.RECONVERGENT B1, `(.L_x_2) ;  /* 0x000000b000017945 */ /* 0x000fe20003800200 */
[----:B------:R-:W-:Y:S02]  /*0180*/  IMAD.MOV.U32 R15, RZ, RZ, R13 ;  /* 0x000000ffff0f7224 */ /* 0x000fe400078e000d */
[----:B0-----:R-:W-:-:S04]  /*0190*/  IADD3 R10, P0, PT, R6, UR4, RZ ;  /* 0x00000004060a7c10 */ /* 0x001fc8000ff1e0ff */
[----:B------:R-:W-:-:S03]  /*01a0*/  IADD3.X R11, PT, PT, R12, UR5, RZ, P0, !PT ;  /* 0x000000050c0b7c10 */ /* 0x000fc600087fe4ff */
[----:B------:R-:W-:-:S07]  /*01b0*/  IMAD.WIDE.U32 R10, R9, 0x80, R10 ;  /* 0x00000080090a7825 */ /* 0x000fce00078e000a */
.L_x_3:
[----:B------:R-:W-:Y:S01]  /*01c0*/  VIADD R15, R15, 0x4000 ;  /* 0x000040000f0f7836 */ /* 0x000fe20000000000 */
[----:B------:R0:W-:Y:S04]  /*01d0*/  CCTL.E.PF2 [R10] ;  /* 0x000000000a00798f */ /* 0x0001e80000800100 */
[----:B------:R-:W-:Y:S02]  /*01e0*/  ISETP.GE.AND P0, PT, R15, R4, PT ;  /* 0x000000040f00720c */ /* 0x000fe40003f06270 */
[----:B0-----:R-:W-:-:S05]  /*01f0*/  IADD3 R10, P1, PT, R10, 0x4000, RZ ;  /* 0x000040000a0a7810 */ /* 0x001fca0007f3e0ff */
[----:B------:R-:W-:-:S06]  /*0200*/  IMAD.X R11, RZ, RZ, R11, P1 ;  /* 0x000000ffff0b7224 */ /* 0x000fcc00008e060b */
[----:B------:R-:W-:Y:S05]  /*0210*/  @!P0 BRA `(.L_x_3) ;  /* 0xfffffffc00e88947 */ /* 0x000fea000383ffff */
[----:B------:R-:W-:Y:S05]  /*0220*/  BSYNC.RECONVERGENT B1 ;  /* 0x0000000000017941 */ /* 0x000fea0003800200 */
.L_x_2:
[----:B------:R-:W0:Y:S02]  /*0230*/  LDCU.64 UR4, c[0x0][0x3a8] ;  /* 0x00007500ff0477ac */ /* 0x000e240008000a00 */
[----:B0-----:R-:W-:-:S04]  /*0240*/  IADD3 R10, P0, PT, R6, UR4, RZ ;  /* 0x00000004060a7c10 */ /* 0x001fc8000ff1e0ff */
[----:B------:R-:W-:-:S03]  /*0250*/  IADD3.X R11, PT, PT, R12, UR5, RZ, P0, !PT ;  /* 0x000000050c0b7c10 */ /* 0x000fc600087fe4ff */
[----:B------:R-:W-:-:S07]  /*0260*/  IMAD.WIDE.U32 R10, R9, 0x80, R10 ;  /* 0x00000080090a7825 */ /* 0x000fce00078e000a */
.L_x_4:
[----:B------:R-:W-:Y:S01]  /*0270*/  VIADD R13, R13, 0x4000 ;  /* 0x000040000d0d7836 */ /* 0x000fe20000000000 */
[----:B------:R0:W-:Y:S04]  /*0280*/  CCTL.E.PF2 [R10] ;  /* 0x000000000a00798f */ /* 0x0001e80000800100 */
[----:B------:R-:W-:Y:S02]  /*0290*/  ISETP.GE.AND P0, PT, R13, R4, PT ;  /* 0x000000040d00720c */ /* 0x000fe40003f06270 */
[----:B0-----:R-:W-:-:S05]  /*02a0*/  IADD3 R10, P1, PT, R10, 0x4000, RZ ;  /* 0x000040000a0a7810 */ /* 0x001fca0007f3e0ff */
[----:B------:R-:W-:-:S06]  /*02b0*/  IMAD.X R11, RZ, RZ, R11, P1 ;  /* 0x000000ffff0b7224 */ /* 0x000fcc00008e060b */
[----:B------:R-:W-:Y:S05]  /*02c0*/  @!P0 BRA `(.L_x_4) ;  /* 0xfffffffc00e88947 */ /* 0x000fea000383ffff */
.L_x_1:
[----:B------:R-:W-:Y:S05]  /*02d0*/  BSYNC.RECONVERGENT B0 ;  /* 0x0000000000007941 */ /* 0x000fea0003800200 */
.L_x_0:
[----:B------:R-:W0:Y:S01]  /*02e0*/  LDCU.128 UR8, c[0x0][0x390] ;  /* 0x00007200ff0877ac */ /* 0x000e220008000c00 */
[----:B------:R-:W-:Y:S01]  /*02f0*/  ISETP.NE.AND P0, PT, R5, R8, PT ;  /* 0x000000080500720c */ /* 0x000fe20003f05270 */
[C---:B------:R-:W-:Y:S01]  /*0300*/  IMAD.SHL.U32 R10, R2.reuse, 0x4, RZ ;  /* 0x00000004020a7824 */ /* 0x040fe200078e00ff */
[----:B------:R-:W-:Y:S01]  /*0310*/  SHF.L.U64.HI R3, R2, 0x2, R7 ;  /* 0x0000000202037819 */ /* 0x000fe20000010207 */
[----:B------:R-:W1:Y:S03]  /*0320*/  LDCU.64 UR6, c[0x0][0x3a8] ;  /* 0x00007500ff0677ac */ /* 0x000e660008000a00 */
[----:B------:R-:W-:Y:S01]  /*0330*/  R2UR UR15, R3 ;  /* 0x00000000030f72ca */ /* 0x000fe200000e0000 */
[----:B------:R-:W2:Y:S01]  /*0340*/  LDCU.64 UR12, c[0x0][0x358] ;  /* 0x00006b00ff0c77ac */ /* 0x000ea20008000a00 */
[C---:B------:R-:W-:Y:S02]  /*0350*/  R2UR UR14, R10.reuse ;  /* 0x000000000a0e72ca */ /* 0x040fe400000e0000 */
[----:B0-----:R-:W-:-:S02]  /*0360*/  IADD3 R6, P2, PT, R10, UR10, RZ ;  /* 0x0000000a0a067c10 */ /* 0x001fc4000ff5e0ff */
[C---:B------:R-:W-:Y:S02]  /*0370*/  IADD3 R2, P1, PT, R10.reuse, UR8, RZ ;  /* 0x000000080a027c10 */ /* 0x040fe4000ff3e0ff */
[----:B-1----:R-:W-:Y:S02]  /*0380*/  IADD3 R4, P3, PT, R10, UR6, RZ ;  /* 0x000000060a047c10 */ /* 0x002fe4000ff7e0ff */
[C---:B------:R-:W-:Y:S02]  /*0390*/  IADD3.X R7, PT, PT, R3.reuse, UR11, RZ, P2, !PT ;  /* 0x0000000b03077c10 */ /* 0x040fe400097fe4ff */
[C---:B------:R-:W-:Y:S02]  /*03a0*/  IADD3.X R5, PT, PT, R3.reuse, UR7, RZ, P3, !PT ;  /* 0x0000000703057c10 */ /* 0x040fe40009ffe4ff */
[----:B------:R-:W-:Y:S01]  /*03b0*/  IADD3.X R3, PT, PT, R3, UR9, RZ, P1, !PT ;  /* 0x0000000903037c10 */ /* 0x000fe20008ffe4ff */
[----:B--2---:R-:W-:Y:S06]  /*03c0*/  @!P0 BRA `(.L_x_5) ;  /* 0x00000010009c8947 */ /* 0x004fec0003800000 */
[----:B------:R-:W-:-:S13]  /*03d0*/  ISETP.GE.AND P0, PT, R0, 0x1, PT ;  /* 0x000000010000780c */ /* 0x000fda0003f06270 */
[----:B------:R-:W-:Y:S05]  /*03e0*/  @!P0 EXIT ;  /* 0x000000000000894d */ /* 0x000fea0003800000 */
[C---:B------:R-:W-:Y:S01]  /*03f0*/  ISETP.GE.U32.AND P0, PT, R0.reuse, 0x8, PT ;  /* 0x000000080000780c */ /* 0x040fe20003f06070 */
[----:B------:R-:W-:Y:S01]  /*0400*/  IMAD.MOV.U32 R10, RZ, RZ, RZ ;  /* 0x000000ffff0a7224 */ /* 0x000fe200078e00ff */
[----:B------:R-:W-:-:S11]  /*0410*/  LOP3.LUT R18, R0, 0x7, RZ, 0xc0, !PT ;  /* 0x0000000700127812 */ /* 0x000fd600078ec0ff */
[----:B------:R-:W-:Y:S05]  /*0420*/  @!P0 BRA `(.L_x_6) ;  /* 0x0000000800d48947 */ /* 0x000fea0003800000 */
[----:B------:R-:W-:-:S13]  /*0430*/  ISETP.GE.AND P0, PT, R9, R8, PT ;  /* 0x000000080900720c */ /* 0x000fda0003f06270 */
[C---:B------:R-:W-:Y:S01]  /*0440*/  @!P0 IMAD.WIDE.U32 R10, R9.reuse, 0x4, R6 ;  /* 0x00000004090a8825 */ /* 0x040fe200078e0006 */
[----:B------:R-:W0:Y:S03]  /*0450*/  @!P0 LDC R19, c[0x0][0x38c] ;  /* 0x0000e300ff138b82 */ /* 0x000e260000000800 */
[C---:B------:R-:W-:Y:S02]  /*0460*/  @!P0 IMAD.WIDE.U32 R16, R9.reuse, 0x4, R4 ;  /* 0x0000000409108825 */ /* 0x040fe400078e0004 */
[----:B------:R-:W2:Y:S04]  /*0470*/  @!P0 LDG.E R10, desc[UR12][R10.64] ;  /* 0x0000000c0a0a8981 */ /* 0x000ea8000c1e1900 */
[----:B------:R-:W3:Y:S01]  /*0480*/  @!P0 LDG.E R16, desc[UR12][R16.64] ;  /* 0x0000000c10108981 */ /* 0x000ee2000c1e1900 */
[----:B------:R-:W-:-:S02]  /*0490*/  VIADD R23, R9, 0x80 ;  /* 0x0000008009177836 */ /* 0x000fc40000000000 */
[----:B------:R-:W-:-:S03]  /*04a0*/  @!P0 IMAD.WIDE.U32 R20, R9, 0x4, R2 ;  /* 0x0000000409148825 */ /* 0x000fc600078e0002 */
[C---:B------:R-:W-:Y:S01]  /*04b0*/  ISETP.GE.AND P1, PT, R23.reuse, R8, PT ;  /* 0x000000081700720c */ /* 0x040fe20003f26270 */
[----:B------:R-:W-:Y:S01]  /*04c0*/  IMAD.WIDE R14, R23, 0x4, R6 ;  /* 0x00000004170e7825 */ /* 0x000fe200078e0206 */
[----:B--2---:R-:W-:Y:S02]  /*04d0*/  @!P0 I2FP.F32.S32 R12, R10 ;  /* 0x0000000a000c8245 */ /* 0x004fe40000201400 */
[----:B---3--:R-:W-:-:S09]  /*04e0*/  @!P0 I2FP.F32.S32 R13, R16 ;  /* 0x00000010000d8245 */ /* 0x008fd20000201400 */
[----:B------:R-:W1:Y:S01]  /*04f0*/  @!P1 LDC R16, c[0x0][0x38c] ;  /* 0x0000e300ff109b82 */ /* 0x000e620000000800 */
[----:B0-----:R-:W-:Y:S01]  /*0500*/  @!P0 FFMA R19, R12, R19, R13 ;  /* 0x000000130c138223 */ /* 0x001fe2000000000d */
[----:B------:R-:W-:-:S05]  /*0510*/  IMAD.WIDE R12, R23, 0x4, R4 ;  /* 0x00000004170c7825 */ /* 0x000fca00078e0204 */
[----:B------:R-:W0:Y:S02]  /*0520*/  @!P0 F2I.TRUNC.NTZ R19, R19 ;  /* 0x0000001300138305 */ /* 0x000e24000020f100 */
[----:B0-----:R0:W-:Y:S04]  /*0530*/  @!P0 STG.E desc[UR12][R20.64], R19 ;  /* 0x0000001314008986 */ /* 0x0011e8000c10190c */
[----:B------:R-:W2:Y:S04]  /*0540*/  @!P1 LDG.E R10, desc[UR12][R14.64] ;  /* 0x0000000c0e0a9981 */ /* 0x000ea8000c1e1900 */
[----:B------:R-:W3:Y:S01]  /*0550*/  @!P1 LDG.E R11, desc[UR12][R12.64] ;  /* 0x0000000c0c0b9981 */ /* 0x000ee2000c1e1900 */
[----:B------:R-:W-:-:S05]  /*0560*/  VIADD R17, R9, 0x100 ;  /* 0x0000010009117836 */ /* 0x000fca0000000000 */
[----:B------:R-:W-:-:S13]  /*0570*/  ISETP.GE.AND P0, PT, R17, R8, PT ;  /* 0x000000081100720c */ /* 0x000fda0003f06270 */
[----:B0-----:R-:W0:Y:S01]  /*0580*/  @!P0 LDC R21, c[0x0][0x38c] ;  /* 0x0000e300ff158b82 */ /* 0x001e220000000800 */
[----:B--2---:R-:W-:Y:S02]  /*0590*/  @!P1 I2FP.F32.S32 R10, R10 ;  /* 0x0000000a000a9245 */ /* 0x004fe40000201400 */
[----:B---3--:R-:W-:-:S05]  /*05a0*/  @!P1 I2FP.F32.S32 R11, R11 ;  /* 0x0000000b000b9245 */ /* 0x008fca0000201400 */
[----:B-1----:R-:W-:Y:S01]  /*05b0*/  @!P1 FFMA R10, R10, R16, R11 ;  /* 0x000000100a0a9223 */ /* 0x002fe2000000000b */
[----:B------:R-:W-:-:S03]  /*05c0*/  IMAD.WIDE R16, R23, 0x4, R2 ;  /* 0x0000000417107825 */ /* 0x000fc600078e0202 */
[----:B------:R-:W1:Y:S02]  /*05d0*/  @!P1 F2I.TRUNC.NTZ R11, R10 ;  /* 0x0000000a000b9305 */ /* 0x000e64000020f100 */
[----:B-1----:R1:W-:Y:S04]  /*05e0*/  @!P1 STG.E desc[UR12][R16.64], R11 ;  /* 0x0000000b10009986 */ /* 0x0023e8000c10190c */
[----:B------:R-:W2:Y:S04]  /*05f0*/  @!P0 LDG.E R19, desc[UR12][R14.64+0x200] ;  /* 0x0002000c0e138981 */ /* 0x000ea8000c1e1900 */
[----:B------:R-:W3:Y:S01]  /*0600*/  @!P0 LDG.E R20, desc[UR12][R12.64+0x200] ;  /* 0x0002000c0c148981 */ /* 0x000ee2000c1e1900 */
[----:B--2---:R-:W-:-:S02]  /*0610*/  @!P0 I2FP.F32.S32 R19, R19 ;  /* 0x0000001300138245 */ /* 0x004fc40000201400 */
[----:B---3--:R-:W-:-:S05]  /*0620*/  @!P0 I2FP.F32.S32 R20, R20 ;  /* 0x0000001400148245 */ /* 0x008fca0000201400 */
[----:B0-----:R-:W-:Y:S01]  /*0630*/  @!P0 FFMA R19, R19, R21, R20 ;  /* 0x0000001513138223 */ /* 0x001fe20000000014 */
[----:B------:R-:W-:-:S05]  /*0640*/  VIADD R21, R9, 0x180 ;  /* 0x0000018009157836 */ /* 0x000fca0000000000 */
[----:B------:R-:W0:Y:S01]  /*0650*/  @!P0 F2I.TRUNC.NTZ R19, R19 ;  /* 0x0000001300138305 */ /* 0x000e22000020f100 */
[----:B------:R-:W-:-:S13]  /*0660*/  ISETP.GE.AND P1, PT, R21, R8, PT ;  /* 0x000000081500720c */ /* 0x000fda0003f26270 */
[----:B------:R-:W2:Y:S01]  /*0670*/  @!P1 LDC R20, c[0x0][0x38c] ;  /* 0x0000e300ff149b82 */ /* 0x000ea20000000800 */
[----:B0-----:R0:W-:Y:S04]  /*0680*/  @!P0 STG.E desc[UR12][R16.64+0x200], R19 ;  /* 0x0002001310008986 */ /* 0x0011e8000c10190c */
[----:B------:R-:W3:Y:S04]  /*0690*/  @!P1 LDG.E R10, desc[UR12][R14.64+0x400] ;  /* 0x0004000c0e0a9981 */ /* 0x000ee8000c1e1900 */
[----:B-1----:R-:W4:Y:S01]  /*06a0*/  @!P1 LDG.E R11, desc[UR12][R12.64+0x400] ;  /* 0x0004000c0c0b9981 */ /* 0x002f22000c1e1900 */
[----:B------:R-:W-:-:S05]  /*06b0*/  VIADD R21, R9, 0x200 ;  /* 0x0000020009157836 */ /* 0x000fca0000000000 */
[----:B------:R-:W-:-:S13]  /*06c0*/  ISETP.GE.AND P0, PT, R21, R8, PT ;  /* 0x000000081500720c */ /* 0x000fda0003f06270 */
[----:B------:R-:W1:Y:S01]  /*06d0*/  @!P0 LDC R21, c[0x0][0x38c] ;  /* 0x0000e300ff158b82 */ /* 0x000e620000000800 */
[----:B---3--:R-:W-:Y:S02]  /*06e0*/  @!P1 I2FP.F32.S32 R10, R10 ;  /* 0x0000000a000a9245 */ /* 0x008fe40000201400 */
[----:B----4-:R-:W-:-:S05]  /*06f0*/  @!P1 I2FP.F32.S32 R11, R11 ;  /* 0x0000000b000b9245 */ /* 0x010fca0000201400 */
[----:B--2---:R-:W-:-:S04]  /*0700*/  @!P1 FFMA R10, R10, R20, R11 ;  /* 0x000000140a0a9223 */ /* 0x004fc8000000000b */
[----:B------:R-:W2:Y:S02]  /*0710*/  @!P1 F2I.TRUNC.NTZ R11, R10 ;  /* 0x0000000a000b9305 */ /* 0x000ea4000020f100 */
[----:B--2---:R2:W-:Y:S04]  /*0720*/  @!P1 STG.E desc[UR12][R16.64+0x400], R11 ;  /* 0x0004000b10009986 */ /* 0x0045e8000c10190c */
[----:B0-----:R-:W3:Y:S04]  /*0730*/  @!P0 LDG.E R19, desc[UR12][R14.64+0x600] ;  /* 0x0006000c0e138981 */ /* 0x001ee8000c1e1900 */
[----:B------:R-:W4:Y:S01]  /*0740*/  @!P0 LDG.E R20, desc[UR12][R12.64+0x600] ;  /* 0x0006000c0c148981 */ /* 0x000f22000c1e1900 */
[----:B---3--:R-:W-:-:S02]  /*0750*/  @!P0 I2FP.F32.S32 R19, R19 ;  /* 0x0000001300138245 */ /* 0x008fc40000201400 */
[----:B----4-:R-:W-:-:S05]  /*0760*/  @!P0 I2FP.F32.S32 R20, R20 ;  /* 0x0000001400148245 */ /* 0x010fca0000201400 */
[----:B-1----:R-:W-:Y:S01]  /*0770*/  @!P0 FFMA R19, R19, R21, R20 ;  /* 0x0000001513138223 */ /* 0x002fe20000000014 */
[----:B------:R-:W-:-:S05]  /*0780*/  VIADD R21, R9, 0x280 ;  /* 0x0000028009157836 */ /* 0x000fca0000000000 */
[----:B------:R-:W0:Y:S01]  /*0790*/  @!P0 F2I.TRUNC.NTZ R19, R19 ;  /* 0x0000001300138305 */ /* 0x000e22000020f100 */
[----:B------:R-:W-:-:S13]  /*07a0*/  ISETP.GE.AND P1, PT, R21, R8, PT ;  /* 0x000000081500720c */ /* 0x000fda0003f26270 */
[----:B------:R-:W1:Y:S01]  /*07b0*/  @!P1 LDC R20, c[0x0][0x38c] ;  /* 0x0000e300ff149b82 */ /* 0x000e620000000800 */
[----:B0-----:R0:W-:Y:S04]  /*07c0*/  @!P0 STG.E desc[UR12][R16.64+0x600], R19 ;  /* 0x0006001310008986 */ /* 0x0011e8000c10190c */
[----:B------:R-:W3:Y:S04]  /*07d0*/  @!P1 LDG.E R10, desc[UR12][R14.64+0x800] ;  /* 0x0008000c0e0a9981 */ /* 0x000ee8000c1e1900 */
[----:B--2---:R-:W2:Y:S01]  /*07e0*/  @!P1 LDG.E R11, desc[UR12][R12.64+0x800] ;  /* 0x0008000c0c0b9981 */ /* 0x004ea2000c1e1900 */
[----:B------:R-:W-:-:S05]  /*07f0*/  VIADD R21, R9, 0x300 ;  /* 0x0000030009157836 */ /* 0x000fca0000000000 */
[----:B------:R-:W-:-:S13]  /*0800*/  ISETP.GE.AND P0, PT, R21, R8, PT ;  /* 0x000000081500720c */ /* 0x000fda0003f06270 */
[----:B------:R-:W4:Y:S01]  /*0810*/  @!P0 LDC R21, c[0x0][0x38c] ;  /* 0x0000e300ff158b82 */ /* 0x000f220000000800 */
[----:B---3--:R-:W-:Y:S02]  /*0820*/  @!P1 I2FP.F32.S32 R10, R10 ;  /* 0x0000000a000a9245 */ /* 0x008fe40000201400 */
[----:B--2---:R-:W-:-:S05]  /*0830*/  @!P1 I2FP.F32.S32 R11, R11 ;  /* 0x0000000b000b9245 */ /* 0x004fca0000201400 */
[----:B-1----:R-:W-:-:S04]  /*0840*/  @!P1 FFMA R10, R10, R20, R11 ;  /* 0x000000140a0a9223 */ /* 0x002fc8000000000b */
[----:B------:R-:W1:Y:S02]  /*0850*/  @!P1 F2I.TRUNC.NTZ R11, R10 ;  /* 0x0000000a000b9305 */ /* 0x000e64000020f100 */
[----:B-1----:R1:W-:Y:S04]  /*0860*/  @!P1 STG.E desc[UR12][R16.64+0x800], R11 ;  /* 0x0008000b10009986 */ /* 0x0023e8000c10190c */
[----:B0-----:R-:W2:Y:S04]  /*0870*/  @!P0 LDG.E R19, desc[UR12][R14.64+0xa00] ;  /* 0x000a000c0e138981 */ /* 0x001ea8000c1e1900 */
[----:B------:R-:W3:Y:S01]  /*0880*/  @!P0 LDG.E R20, desc[UR12][R12.64+0xa00] ;  /* 0x000a000c0c148981 */ /* 0x000ee2000c1e1900 */
[----:B--2---:R-:W-:-:S02]  /*0890*/  @!P0 I2FP.F32.S32 R19, R19 ;  /* 0x0000001300138245 */ /* 0x004fc40000201400 */
[----:B---3--:R-:W-:-:S05]  /*08a0*/  @!P0 I2FP.F32.S32 R20, R20 ;  /* 0x0000001400148245 */ /* 0x008fca0000201400 */
[----:B----4-:R-:W-:Y:S01]  /*08b0*/  @!P0 FFMA R19, R19, R21, R20 ;  /* 0x0000001513138223 */ /* 0x010fe20000000014 */
[----:B------:R-:W-:-:S05]  /*08c0*/  VIADD R21, R9, 0x380 ;  /* 0x0000038009157836 */ /* 0x000fca0000000000 */
[----:B------:R-:W0:Y:S01]  /*08d0*/  @!P0 F2I.TRUNC.NTZ R19, R19 ;  /* 0x0000001300138305 */ /* 0x000e22000020f100 */
[----:B------:R-:W-:-:S13]  /*08e0*/  ISETP.GE.AND P1, PT, R21, R8, PT ;  /* 0x000000081500720c */ /* 0x000fda0003f26270 */
[----:B------:R-:W2:Y:S01]  /*08f0*/  @!P1 LDC R20, c[0x0][0x38c] ;  /* 0x0000e300ff149b82 */ /* 0x000ea20000000800 */
[----:B0-----:R0:W-:Y:S04]  /*0900*/  @!P0 STG.E desc[UR12][R16.64+0xa00], R19 ;  /* 0x000a001310008986 */ /* 0x0011e8000c10190c */
[----:B------:R-:W3:Y:S04]  /*0910*/  @!P1 LDG.E R10, desc[UR12][R14.64+0xc00] ;  /* 0x000c000c0e0a9981 */ /* 0x000ee8000c1e1900 */
[----:B-1----:R-:W4:Y:S01]  /*0920*/  @!P1 LDG.E R11, desc[UR12][R12.64+0xc00] ;  /* 0x000c000c0c0b9981 */ /* 0x002f22000c1e1900 */
[----:B---3--:R-:W-:-:S02]  /*0930*/  @!P1 I2FP.F32.S32 R10, R10 ;  /* 0x0000000a000a9245 */ /* 0x008fc40000201400 */
[----:B----4-:R-:W-:-:S05]  /*0940*/  @!P1 I2FP.F32.S32 R11, R11 ;  /* 0x0000000b000b9245 */ /* 0x010fca0000201400 */
[----:B--2---:R-:W-:Y:S01]  /*0950*/  @!P1 FFMA R11, R10, R20, R11 ;  /* 0x000000140a0b9223 */ /* 0x004fe2000000000b */
[----:B------:R-:W-:-:S04]  /*0960*/  LOP3.LUT R10, R0, 0x7ffffff8, RZ, 0xc0, !PT ;  /* 0x7ffffff8000a7812 */ /* 0x000fc800078ec0ff */
[----:B------:R-:W-:Y:S01]  /*0970*/  ISETP.NE.AND P0, PT, R10, 0x8, PT ;  /* 0x000000080a00780c */ /* 0x000fe20003f05270 */
[----:B------:R-:W1:Y:S02]  /*0980*/  @!P1 F2I.TRUNC.NTZ R11, R11 ;  /* 0x0000000b000b9305 */ /* 0x000e64000020f100 */
[----:B-1----:R0:W-:Y:S10]  /*0990*/  @!P1 STG.E desc[UR12][R16.64+0xc00], R11 ;  /* 0x000c000b10009986 */ /* 0x0021f4000c10190c */
[----:B------:R-:W-:Y:S05]  /*09a0*/  @!P0 BRA `(.L_x_6) ;  /* 0x0000000400748947 */ /* 0x000fea0003800000 */
[----:B------:R-:W-:Y:S01]  /*09b0*/  IMAD.MOV.U32 R0, RZ, RZ, 0x8 ;  /* 0x00000008ff007424 */ /* 0x000fe200078e00ff */
[----:B------:R-:W1:Y:S06]  /*09c0*/  LDCU UR4, c[0x0][0x38c] ;  /* 0x00007180ff0477ac */ /* 0x000e6c0008000800 */
.L_x_9:
[----:B0-----:R-:W-:-:S05]  /*09d0*/  IMAD R11, R0, 0x80, R9 ;  /* 0x00000080000b7824 */ /* 0x001fca00078e0209 */
[----:B------:R-:W-:-:S13]  /*09e0*/  ISETP.GE.AND P0, PT, R11, R8, PT ;  /* 0x000000080b00720c */ /* 0x000fda0003f06270 */
[C---:B------:R-:W-:Y:S01]  /*09f0*/  @!P0 IMAD.WIDE.U32 R12, R11.reuse, 0x4, R6 ;  /* 0x000000040b0c8825 */ /* 0x040fe200078e0006 */
[----:B------:R-:W0:Y:S03]  /*0a00*/  @!P0 LDC R24, c[0x0][0x38c] ;  /* 0x0000e300ff188b82 */ /* 0x000e260000000800 */
[C---:B------:R-:W-:Y:S02]  /*0a10*/  @!P0 IMAD.WIDE.U32 R20, R11.reuse, 0x4, R4 ;  /* 0x000000040b148825 */ /* 0x040fe400078e0004 */
[----:B------:R-:W2:Y:S04]  /*0a20*/  @!P0 LDG.E R12, desc[UR12][R12.64] ;  /* 0x0000000c0c0c8981 */ /* 0x000ea8000c1e1900 */
[----:B------:R3:W4:Y:S01]  /*0a30*/  @!P0 LDG.E R20, desc[UR12][R20.64] ;  /* 0x0000000c14148981 */ /* 0x000722000c1e1900 */
[----:B------:R-:W-:-:S02]  /*0a40*/  VIADD R19, R11, 0x80 ;  /* 0x000000800b137836 */ /* 0x000fc40000000000 */
[----:B------:R-:W-:-:S03]  /*0a50*/  @!P0 IMAD.WIDE.U32 R22, R11, 0x4, R2 ;  /* 0x000000040b168825 */ /* 0x000fc600078e0002 */
[C---:B------:R-:W-:Y:S01]  /*0a60*/  ISETP.GE.AND P1, PT, R19.reuse, R8, PT ;  /* 0x000000081300720c */ /* 0x040fe20003f26270 */
[----:B------:R-:W-:-:S12]  /*0a70*/  IMAD.WIDE R16, R19, 0x4, R6 ;  /* 0x0000000413107825 */ /* 0x000fd800078e0206 */
[----:B---3--:R-:W3:Y:S01]  /*0a80*/  @!P1 LDC R21, c[0x0][0x38c] ;  /* 0x0000e300ff159b82 */ /* 0x008ee20000000800 */
[----:B--2---:R-:W-:Y:S02]  /*0a90*/  @!P0 I2FP.F32.S32 R14, R12 ;  /* 0x0000000c000e8245 */ /* 0x004fe40000201400 */
[----:B----4-:R-:W-:-:S05]  /*0aa0*/  @!P0 I2FP.F32.S32 R15, R20 ;  /* 0x00000014000f8245 */ /* 0x010fca0000201400 */
[----:B0-----:R-:W-:Y:S01]  /*0ab0*/  @!P0 FFMA R24, R14, R24, R15 ;  /* 0x000000180e188223 */ /* 0x001fe2000000000f */
[----:B------:R-:W-:-:S03]  /*0ac0*/  IMAD.WIDE R14, R19, 0x4, R4 ;  /* 0x00000004130e7825 */ /* 0x000fc600078e0204 */
[----:B------:R-:W0:Y:S02]  /*0ad0*/  @!P0 F2I.TRUNC.NTZ R25, R24 ;  /* 0x0000001800198305 */ /* 0x000e24000020f100 */
[----:B0-----:R0:W-:Y:S04]  /*0ae0*/  @!P0 STG.E desc[UR12][R22.64], R25 ;  /* 0x0000001916008986 */ /* 0x0011e8000c10190c */
[----:B------:R-:W2:Y:S04]  /*0af0*/  @!P1 LDG.E R12, desc[UR12][R16.64] ;  /* 0x0000000c100c9981 */ /* 0x000ea8000c1e1900 */
[----:B------:R-:W4:Y:S01]  /*0b00*/  @!P1 LDG.E R13, desc[UR12][R14.64] ;  /* 0x0000000c0e0d9981 */ /* 0x000f22000c1e1900 */
[----:B--2---:R-:W-:-:S02]  /*0b10*/  @!P1 I2FP.F32.S32 R12, R12 ;  /* 0x0000000c000c9245 */ /* 0x004fc40000201400 */
[----:B----4-:R-:W-:-:S05]  /*0b20*/  @!P1 I2FP.F32.S32 R13, R13 ;  /* 0x0000000d000d9245 */ /* 0x010fca0000201400 */
[----:B---3--:R-:W-:Y:S01]  /*0b30*/  @!P1 FFMA R21, R12, R21, R13 ;  /* 0x000000150c159223 */ /* 0x008fe2000000000d */
[----:B------:R-:W-:-:S05]  /*0b40*/  VIADD R13, R11, 0x100 ;  /* 0x000001000b0d7836 */ /* 0x000fca0000000000 */
[----:B------:R-:W2:Y:S01]  /*0b50*/  @!P1 F2I.TRUNC.NTZ R21, R21 ;  /* 0x0000001500159305 */ /* 0x000ea2000020f100 */
[----:B------:R-:W-:Y:S01]  /*0b60*/  ISETP.GE.AND P0, PT, R13, R8, PT ;  /* 0x000000080d00720c */ /* 0x000fe20003f06270 */
[----:B------:R-:W-:-:S12]  /*0b70*/  IMAD.WIDE R12, R19, 0x4, R2 ;  /* 0x00000004130c7825 */ /* 0x000fd800078e0202 */
[----:B0-----:R-:W0:Y:S01]  /*0b80*/  @!P0 LDC R22, c[0x0][0x38c] ;  /* 0x0000e300ff168b82 */ /* 0x001e220000000800 */
[----:B--2---:R2:W-:Y:S04]  /*0b90*/  @!P1 STG.E desc[UR12][R12.64], R21 ;  /* 0x000000150c009986 */ /* 0x0045e8000c10190c */
[----:B------:R-:W3:Y:S04]  /*0ba0*/  @!P0 LDG.E R19, desc[UR12][R16.64+0x200] ;  /* 0x0002000c10138981 */ /* 0x000ee8000c1e1900 */
[----:B------:R-:W4:Y:S01]  /*0bb0*/  @!P0 LDG.E R20, desc[UR12][R14.64+0x200] ;  /* 0x0002000c0e148981 */ /* 0x000f22000c1e1900 */
[----:B---3--:R-:W-:-:S02]  /*0bc0*/  @!P0 I2FP.F32.S32 R19, R19 ;  /* 0x0000001300138245 */ /* 0x008fc40000201400 */
[----:B----4-:R-:W-:-:S05]  /*0bd0*/  @!P0 I2FP.F32.S32 R20, R20 ;  /* 0x0000001400148245 */ /* 0x010fca0000201400 */
[----:B0-----:R-:W-:Y:S01]  /*0be0*/  @!P0 FFMA R22, R19, R22, R20 ;  /* 0x0000001613168223 */ /* 0x001fe20000000014 */
[----:B------:R-:W-:-:S03]  /*0bf0*/  VIADD R19, R11, 0x180 ;  /* 0x000001800b137836 */ /* 0x000fc60000000000 */
[----:B------:R-:W0:Y:S02]  /*0c00*/  @!P0 F2I.TRUNC.NTZ R23, R22 ;  /* 0x0000001600178305 */ /* 0x000e24000020f100 */
[----:B------:R-:W-:Y:S01]  /*0c10*/  ISETP.GE.AND P1, PT, R19, R8, PT ;  /* 0x000000081300720c */ /* 0x000fe20003f26270 */
[----:B0-----:R0:W-:-:S12]  /*0c20*/  @!P0 STG.E desc[UR12][R12.64+0x200], R23 ;  /* 0x000200170c008986 */ /* 0x0011d8000c10190c */
[----:B--2---:R-:W2:Y:S01]  /*0c30*/  @!P1 LDC R21, c[0x0][0x38c] ;  /* 0x0000e300ff159b82 */ /* 0x004ea20000000800 */
[----:B------:R-:W3:Y:S04]  /*0c40*/  @!P1 LDG.E R19, desc[UR12][R16.64+0x400] ;  /* 0x0004000c10139981 */ /* 0x000ee8000c1e1900 */
[----:B------:R-:W4:Y:S01]  /*0c50*/  @!P1 LDG.E R20, desc[UR12][R14.64+0x400] ;  /* 0x0004000c0e149981 */ /* 0x000f22000c1e1900 */
[----:B---3--:R-:W-:Y:S02]  /*0c60*/  @!P1 I2FP.F32.S32 R19, R19 ;  /* 0x0000001300139245 */ /* 0x008fe40000201400 */
[----:B----4-:R-:W-:-:S05]  /*0c70*/  @!P1 I2FP.F32.S32 R20, R20 ;  /* 0x0000001400149245 */ /* 0x010fca0000201400 */
[----:B--2---:R-:W-:Y:S01]  /*0c80*/  @!P1 FFMA R21, R19, R21, R20 ;  /* 0x0000001513159223 */ /* 0x004fe20000000014 */
[----:B------:R-:W-:-:S05]  /*0c90*/  VIADD R19, R11, 0x200 ;  /* 0x000002000b137836 */ /* 0x000fca0000000000 */
[----:B------:R-:W2:Y:S01]  /*0ca0*/  @!P1 F2I.TRUNC.NTZ R21, R21 ;  /* 0x0000001500159305 */ /* 0x000ea2000020f100 */
[----:B------:R-:W-:-:S13]  /*0cb0*/  ISETP.GE.AND P0, PT, R19, R8, PT ;  /* 0x000000081300720c */ /* 0x000fda0003f06270 */
[----:B------:R-:W3:Y:S01]  /*0cc0*/  @!P0 LDC R22, c[0x0][0x38c] ;  /* 0x0000e300ff168b82 */ /* 0x000ee20000000800 */
[----:B--2---:R2:W-:Y:S04]  /*0cd0*/  @!P1 STG.E desc[UR12][R12.64+0x400], R21 ;  /* 0x000400150c009986 */ /* 0x0045e8000c10190c */
[----:B------:R-:W4:Y:S04]  /*0ce0*/  @!P0 LDG.E R19, desc[UR12][R16.64+0x600] ;  /* 0x0006000c10138981 */ /* 0x000f28000c1e1900 */
[----:B------:R-:W5:Y:S01]  /*0cf0*/  @!P0 LDG.E R20, desc[UR12][R14.64+0x600] ;  /* 0x0006000c0e148981 */ /* 0x000f62000c1e1900 */
[----:B----4-:R-:W-:-:S02]  /*0d00*/  @!P0 I2FP.F32.S32 R19, R19 ;  /* 0x0000001300138245 */ /* 0x010fc40000201400 */
[----:B-----5:R-:W-:-:S05]  /*0d10*/  @!P0 I2FP.F32.S32 R20, R20 ;  /* 0x0000001400148245 */ /* 0x020fca0000201400 */
[----:B---3--:R-:W-:Y:S01]  /*0d20*/  @!P0 FFMA R22, R19, R22, R20 ;  /* 0x0000001613168223 */ /* 0x008fe20000000014 */
[----:B------:R-:W-:-:S03]  /*0d30*/  VIADD R19, R11, 0x280 ;  /* 0x000002800b137836 */ /* 0x000fc60000000000 */
[----:B0-----:R-:W0:Y:S02]  /*0d40*/  @!P0 F2I.TRUNC.NTZ R23, R22 ;  /* 0x0000001600178305 */ /* 0x001e24000020f100 */
        /* <DEDUP_REMOVED lines=13> */
[----:B------:R-:W2:Y:S04]  /*0e20*/  @!P0 LDG.E R19, desc[UR12][R16.64+0xa00] ;  /* 0x000a000c10138981 */ /* 0x000ea8000c1e1900 */
[----:B------:R-:W4:Y:S01]  /*0e30*/  @!P0 LDG.E R20, desc[UR12][R14.64+0xa00] ;  /* 0x000a000c0e148981 */ /* 0x000f22000c1e1900 */
[----:B------:R-:W-:Y:S01]  /*0e40*/  VIADD R11, R11, 0x380 ;  /* 0x000003800b0b7836 */ /* 0x000fe20000000000 */
[----:B------:R-:W-:Y:S01]  /*0e50*/  BSSY.RECONVERGENT B0, `(.L_x_7) ;  /* 0x0000011000007945 */ /* 0x000fe20003800200 */
[----:B------:R-:W-:-:S05]  /*0e60*/  VIADD R0, R0, 0x8 ;  /* 0x0000000800007836 */ /* 0x000fca0000000000 */
[----:B------:R-:W-:Y:S02]  /*0e70*/  ISETP.NE.AND P1, PT, R0, R10, PT ;  /* 0x0000000a0000720c */ /* 0x000fe40003f25270 */
[----:B--2---:R-:W-:Y:S02]  /*0e80*/  @!P0 I2FP.F32.S32 R19, R19 ;  /* 0x0000001300138245 */ /* 0x004fe40000201400 */
[----:B----4-:R-:W-:-:S05]  /*0e90*/  @!P0 I2FP.F32.S32 R20, R20 ;  /* 0x0000001400148245 */ /* 0x010fca0000201400 */
[----:B---3--:R-:W-:-:S06]  /*0ea0*/  @!P0 FFMA R19, R19, R22, R20 ;  /* 0x0000001613138223 */ /* 0x008fcc0000000014 */
[----:B------:R-:W2:Y:S02]  /*0eb0*/  @!P0 F2I.TRUNC.NTZ R19, R19 ;  /* 0x0000001300138305 */ /* 0x000ea4000020f100 */
[----:B--2---:R0:W-:Y:S01]  /*0ec0*/  @!P0 STG.E desc[UR12][R12.64+0xa00], R19 ;  /* 0x000a00130c008986 */ /* 0x0041e2000c10190c */
[----:B------:R-:W-:-:S13]  /*0ed0*/  ISETP.GE.AND P0, PT, R11, R8, PT ;  /* 0x000000080b00720c */ /* 0x000fda0003f06270 */
[----:B0-----:R-:W-:Y:S05]  /*0ee0*/  @P0 BRA `(.L_x_8) ;  /* 0x00000000001c0947 */ /* 0x001fea0003800000 */
[----:B------:R-:W2:Y:S04]  /*0ef0*/  LDG.E R16, desc[UR12][R16.64+0xc00] ;  /* 0x000c000c10107981 */ /* 0x000ea8000c1e1900 */
[----:B------:R-:W3:Y:S01]  /*0f00*/  LDG.E R14, desc[UR12][R14.64+0xc00] ;  /* 0x000c000c0e0e7981 */ /* 0x000ee2000c1e1900 */
[----:B--2---:R-:W-:Y:S02]  /*0f10*/  I2FP.F32.S32 R11, R16 ;  /* 0x00000010000b7245 */ /* 0x004fe40000201400 */
[----:B---3--:R-:W-:-:S05]  /*0f20*/  I2FP.F32.S32 R20, R14 ;  /* 0x0000000e00147245 */ /* 0x008fca0000201400 */
[----:B-1----:R-:W-:-:S06]  /*0f30*/  FFMA R11, R11, UR4, R20 ;  /* 0x000000040b0b7c23 */ /* 0x002fcc0008000014 */
[----:B------:R-:W0:Y:S02]  /*0f40*/  F2I.TRUNC.NTZ R11, R11 ;  /* 0x0000000b000b7305 */ /* 0x000e24000020f100 */
[----:B0-----:R0:W-:Y:S02]  /*0f50*/  STG.E desc[UR12][R12.64+0xc00], R11 ;  /* 0x000c000b0c007986 */ /* 0x0011e4000c10190c */
.L_x_8:
[----:B-1----:R-:W-:Y:S05]  /*0f60*/  BSYNC.RECONVERGENT B0 ;  /* 0x0000000000007941 */ /* 0x002fea0003800200 */
.L_x_7:
[----:B------:R-:W-:Y:S05]  /*0f70*/  @P1 BRA `(.L_x_9) ;  /* 0xfffffff800941947 */ /* 0x000fea000383ffff */
.L_x_6:
[----:B------:R-:W-:-:S13]  /*0f80*/  ISETP.NE.AND P0, PT, R18, RZ, PT ;  /* 0x000000ff1200720c */ /* 0x000fda0003f05270 */
[----:B------:R-:W-:Y:S05]  /*0f90*/  @!P0 EXIT ;  /* 0x000000000000894d */ /* 0x000fea0003800000 */
[----:B------:R-:W1:Y:S01]  /*0fa0*/  LDC R0, c[0x0][0x388] ;  /* 0x0000e200ff007b82 */ /* 0x000e620000000800 */
[----:B------:R-:W-:Y:S02]  /*0fb0*/  ISETP.GE.U32.AND P1, PT, R18, 0x4, PT ;  /* 0x000000041200780c */ /* 0x000fe40003f26070 */
[----:B-1----:R-:W-:-:S04]  /*0fc0*/  LOP3.LUT R22, R0, 0x3, RZ, 0xc0, !PT ;  /* 0x0000000300167812 */ /* 0x002fc800078ec0ff */
[----:B------:R-:W-:-:S07]  /*0fd0*/  ISETP.NE.AND P0, PT, R22, RZ, PT ;  /* 0x000000ff1600720c */ /* 0x000fce0003f05270 */
[----:B------:R-:W-:Y:S06]  /*0fe0*/  @!P1 BRA `(.L_x_10) ;  /* 0x0000000000d49947 */ /* 0x000fec0003800000 */
[----:B0-----:R-:W-:-:S05]  /*0ff0*/  IMAD R11, R10, 0x80, R9 ;  /* 0x000000800a0b7824 */ /* 0x001fca00078e0209 */
[----:B------:R-:W-:-:S13]  /*1000*/  ISETP.GE.AND P1, PT, R11, R8, PT ;  /* 0x000000080b00720c */ /* 0x000fda0003f26270 */
[C---:B------:R-:W-:Y:S01]  /*1010*/  @!P1 IMAD.WIDE R12, R11.reuse, 0x4, R6 ;  /* 0x000000040b0c9825 */ /* 0x040fe200078e0206 */
[----:B------:R-:W0:Y:S03]  /*1020*/  @!P1 LDC R18, c[0x0][0x38c] ;  /* 0x0000e300ff129b82 */ /* 0x000e260000000800 */
[C---:B------:R-:W-:Y:S02]  /*1030*/  @!P1 IMAD.WIDE R16, R11.reuse, 0x4, R4 ;  /* 0x000000040b109825 */ /* 0x040fe400078e0204 */
[----:B------:R-:W2:Y:S04]  /*1040*/  @!P1 LDG.E R12, desc[UR12][R12.64] ;  /* 0x0000000c0c0c9981 */ /* 0x000ea8000c1e1900 */
[----:B------:R-:W3:Y:S01]  /*1050*/  @!P1 LDG.E R16, desc[UR12][R16.64] ;  /* 0x0000000c10109981 */ /* 0x000ee2000c1e1900 */
[----:B------:R-:W-:-:S05]  /*1060*/  VIADD R15, R11, 0x80 ;  /* 0x000000800b0f7836 */ /* 0x000fca0000000000 */
[----:B------:R-:W-:-:S13]  /*1070*/  ISETP.GE.AND P2, PT, R15, R8, PT ;  /* 0x000000080f00720c */ /* 0x000fda0003f46270 */
[C---:B------:R-:W-:Y:S01]  /*1080*/  @!P2 IMAD.WIDE R20, R15.reuse, 0x4, R6 ;  /* 0x000000040f14a825 */ /* 0x040fe200078e0206 */
[----:B------:R-:W1:Y:S01]  /*1090*/  @!P2 LDC R24, c[0x0][0x38c] ;  /* 0x0000e300ff18ab82 */ /* 0x000e620000000800 */
[----:B--2---:R-:W-:Y:S02]  /*10a0*/  @!P1 I2FP.F32.S32 R14, R12 ;  /* 0x0000000c000e9245 */ /* 0x004fe40000201400 */
[----:B------:R-:W-:Y:S01]  /*10b0*/  @!P2 IMAD.WIDE R12, R15, 0x4, R4 ;  /* 0x000000040f0ca825 */ /* 0x000fe200078e0204 */
[----:B---3--:R-:W-:-:S05]  /*10c0*/  @!P1 I2FP.F32.S32 R19, R16 ;  /* 0x0000001000139245 */ /* 0x008fca0000201400 */
[----:B0-----:R-:W-:Y:S01]  /*10d0*/  @!P1 FFMA R14, R14, R18, R19 ;  /* 0x000000120e0e9223 */ /* 0x001fe20000000013 */
[----:B------:R-:W-:-:S03]  /*10e0*/  @!P1 IMAD.WIDE R18, R11, 0x4, R2 ;  /* 0x000000040b129825 */ /* 0x000fc600078e0202 */
[----:B------:R-:W0:Y:S02]  /*10f0*/  @!P1 F2I.TRUNC.NTZ R23, R14 ;  /* 0x0000000e00179305 */ /* 0x000e24000020f100 */
[----:B0-----:R0:W-:Y:S04]  /*1100*/  @!P1 STG.E desc[UR12][R18.64], R23 ;  /* 0x0000001712009986 */ /* 0x0011e8000c10190c */
[----:B------:R-:W2:Y:S04]  /*1110*/  @!P2 LDG.E R20, desc[UR12][R20.64] ;  /* 0x0000000c1414a981 */ /* 0x000ea8000c1e1900 */
[----:B------:R-:W3:Y:S01]  /*1120*/  @!P2 LDG.E R12, desc[UR12][R12.64] ;  /* 0x0000000c0c0ca981 */ /* 0x000ee2000c1e1900 */
[----:B------:R-:W-:-:S05]  /*1130*/  VIADD R17, R11, 0x100 ;  /* 0x000001000b117836 */ /* 0x000fca0000000000 */
[----:B------:R-:W-:-:S13]  /*1140*/  ISETP.GE.AND P1, PT, R17, R8, PT ;  /* 0x000000081100720c */ /* 0x000fda0003f26270 */
[----:B0-----:R-:W-:Y:S01]  /*1150*/  @!P1 IMAD.WIDE R18, R17, 0x4, R6 ;  /* 0x0000000411129825 */ /* 0x001fe200078e0206 */
[----:B--2---:R-:W-:Y:S02]  /*1160*/  @!P2 I2FP.F32.S32 R16, R20 ;  /* 0x000000140010a245 */ /* 0x004fe40000201400 */
[----:B------:R-:W0:Y:S01]  /*1170*/  @!P1 LDC R20, c[0x0][0x38c] ;  /* 0x0000e300ff149b82 */ /* 0x000e220000000800 */
[----:B---3--:R-:W-:-:S05]  /*1180*/  @!P2 I2FP.F32.S32 R25, R12 ;  /* 0x0000000c0019a245 */ /* 0x008fca0000201400 */
[----:B-1----:R-:W-:Y:S01]  /*1190*/  @!P2 FFMA R16, R16, R24, R25 ;  /* 0x000000181010a223 */ /* 0x002fe20000000019 */
[----:B------:R-:W-:-:S03]  /*11a0*/  @!P2 IMAD.WIDE R24, R15, 0x4, R2 ;  /* 0x000000040f18a825 */ /* 0x000fc600078e0202 */
[----:B------:R-:W1:Y:S01]  /*11b0*/  @!P2 F2I.TRUNC.NTZ R27, R16 ;  /* 0x00000010001ba305 */ /* 0x000e62000020f100 */
[----:B------:R-:W-:Y:S01]  /*11c0*/  @!P1 IMAD.WIDE R14, R17, 0x4, R4 ;  /* 0x00000004110e9825 */ /* 0x000fe200078e0204 */
[----:B-1----:R1:W-:Y:S04]  /*11d0*/  @!P2 STG.E desc[UR12][R24.64], R27 ;  /* 0x0000001b1800a986 */ /* 0x0023e8000c10190c */
[----:B------:R-:W2:Y:S04]  /*11e0*/  @!P1 LDG.E R18, desc[UR12][R18.64] ;  /* 0x0000000c12129981 */ /* 0x000ea8000c1e1900 */
[----:B------:R-:W3:Y:S01]  /*11f0*/  @!P1 LDG.E R14, desc[UR12][R14.64] ;  /* 0x0000000c0e0e9981 */ /* 0x000ee2000c1e1900 */
[----:B------:R-:W-:-:S05]  /*1200*/  VIADD R11, R11, 0x180 ;  /* 0x000001800b0b7836 */ /* 0x000fca0000000000 */
[----:B------:R-:W-:-:S13]  /*1210*/  ISETP.GE.AND P2, PT, R11, R8, PT ;  /* 0x000000080b00720c */ /* 0x000fda0003f46270 */
[----:B------:R-:W4:Y:S01]  /*1220*/  @!P2 LDC R23, c[0x0][0x38c] ;  /* 0x0000e300ff17ab82 */ /* 0x000f220000000800 */
[----:B--2---:R-:W-:Y:S01]  /*1230*/  @!P1 I2FP.F32.S32 R12, R18 ;  /* 0x00000012000c9245 */ /* 0x004fe20000201400 */
[----:B------:R-:W-:Y:S01]  /*1240*/  @!P2 IMAD.WIDE R18, R11, 0x4, R4 ;  /* 0x000000040b12a825 */ /* 0x000fe200078e0204 */
[----:B---3--:R-:W-:-:S05]  /*1250*/  @!P1 I2FP.F32.S32 R13, R14 ;  /* 0x0000000e000d9245 */ /* 0x008fca0000201400 */
[----:B0-----:R-:W-:Y:S01]  /*1260*/  @!P1 FFMA R20, R12, R20, R13 ;  /* 0x000000140c149223 */ /* 0x001fe2000000000d */
[----:B------:R-:W-:-:S03]  /*1270*/  @!P1 IMAD.WIDE R12, R17, 0x4, R2 ;  /* 0x00000004110c9825 */ /* 0x000fc600078e0202 */
[----:B------:R-:W0:Y:S01]  /*1280*/  @!P1 F2I.TRUNC.NTZ R21, R20 ;  /* 0x0000001400159305 */ /* 0x000e22000020f100 */
[----:B------:R-:W-:Y:S01]  /*1290*/  @!P2 IMAD.WIDE R16, R11, 0x4, R6 ;  /* 0x000000040b10a825 */ /* 0x000fe200078e0206 */
[----:B0-----:R1:W-:Y:S05]  /*12a0*/  @!P1 STG.E desc[UR12][R12.64], R21 ;  /* 0x000000150c009986 */ /* 0x0013ea000c10190c */
[----:B------:R-:W2:Y:S04]  /*12b0*/  @!P2 LDG.E R16, desc[UR12][R16.64] ;  /* 0x0000000c1010a981 */ /* 0x000ea8000c1e1900 */
[----:B------:R-:W3:Y:S01]  /*12c0*/  @!P2 LDG.E R18, desc[UR12][R18.64] ;  /* 0x0000000c1212a981 */ /* 0x000ee2000c1e1900 */
[----:B------:R-:W-:Y:S01]  /*12d0*/  VIADD R10, R10, 0x4 ;  /* 0x000000040a0a7836 */ /* 0x000fe20000000000 */
[----:B--2---:R-:W-:-:S02]  /*12e0*/  @!P2 I2FP.F32.S32 R14, R16 ;  /* 0x00000010000ea245 */ /* 0x004fc40000201400 */
[----:B---3--:R-:W-:-:S05]  /*12f0*/  @!P2 I2FP.F32.S32 R15, R18 ;  /* 0x00000012000fa245 */ /* 0x008fca0000201400 */
[----:B----4-:R-:W-:Y:S01]  /*1300*/  @!P2 FFMA R23, R14, R23, R15 ;  /* 0x000000170e17a223 */ /* 0x010fe2000000000f */
[----:B------:R-:W-:-:S05]  /*1310*/  @!P2 IMAD.WIDE R14, R11, 0x4, R2 ;  /* 0x000000040b0ea825 */ /* 0x000fca00078e0202 */
[----:B------:R-:W0:Y:S02]  /*1320*/  @!P2 F2I.TRUNC.NTZ R23, R23 ;  /* 0x000000170017a305 */ /* 0x000e24000020f100 */
[----:B0-----:R1:W-:Y:S02]  /*1330*/  @!P2 STG.E desc[UR12][R14.64], R23 ;  /* 0x000000170e00a986 */ /* 0x0013e4000c10190c */
.L_x_10:
[----:B------:R-:W-:Y:S05]  /*1340*/  @!P0 EXIT ;  /* 0x000000000000894d */ /* 0x000fea0003800000 */
[----:B------:R-:W-:Y:S02]  /*1350*/  ISETP.NE.AND P0, PT, R22, 0x1, PT ;  /* 0x000000011600780c */ /* 0x000fe40003f05270 */
[----:B------:R-:W-:-:S04]  /*1360*/  LOP3.LUT R0, R0, 0x1, RZ, 0xc0, !PT ;  /* 0x0000000100007812 */ /* 0x000fc800078ec0ff */
[----:B------:R-:W-:-:S07]  /*1370*/  ISETP.NE.U32.AND P2, PT, R0, 0x1, PT ;  /* 0x000000010000780c */ /* 0x000fce0003f45070 */
[----:B------:R-:W-:Y:S06]  /*1380*/  @!P0 BRA `(.L_x_11) ;  /* 0x00000000006c8947 */ /* 0x000fec0003800000 */
[----:B0-----:R-:W-:-:S05]  /*1390*/  IMAD R17, R10, 0x80, R9 ;  /* 0x000000800a117824 */ /* 0x001fca00078e0209 */
[----:B------:R-:W-:-:S13]  /*13a0*/  ISETP.GE.AND P0, PT, R17, R8, PT ;  /* 0x000000081100720c */ /* 0x000fda0003f06270 */
[C---:B-1----:R-:W-:Y:S01]  /*13b0*/  @!P0 IMAD.WIDE R12, R17.reuse, 0x4, R6 ;  /* 0x00000004110c8825 */ /* 0x042fe200078e0206 */
        /* <DEDUP_REMOVED lines=15> */
[----:B------:R-:W3:Y:S04]  /*14b0*/  @!P1 LDG.E R18, desc[UR12][R18.64] ;  /* 0x0000000c12129981 */ /* 0x000ee8000c1e1900 */
[----:B------:R-:W4:Y:S01]  /*14c0*/  @!P1 LDG.E R12, desc[UR12][R12.64] ;  /* 0x0000000c0c0c9981 */ /* 0x000f22000c1e1900 */
[----:B------:R-:W-:Y:S01]  /*14d0*/  VIADD R10, R10, 0x2 ;  /* 0x000000020a0a7836 */ /* 0x000fe20000000000 */
[----:B---3--:R-:W-:-:S02]  /*14e0*/  @!P1 I2FP.F32.S32 R14, R18 ;  /* 0x00000012000e9245 */ /* 0x008fc40000201400 */
[----:B----4-:R-:W-:-:S05]  /*14f0*/  @!P1 I2FP.F32.S32 R15, R12 ;  /* 0x0000000c000f9245 */ /* 0x010fca0000201400 */
[----:B-1----:R-:W-:Y:S01]  /*1500*/  @!P1 FFMA R20, R14, R20, R15 ;  /* 0x000000140e149223 */ /* 0x002fe2000000000f */
[----:B------:R-:W-:-:S03]  /*1510*/  @!P1 IMAD.WIDE R14, R23, 0x4, R2 ;  /* 0x00000004170e9825 */ /* 0x000fc600078e0202 */
[----:B------:R-:W0:Y:S02]  /*1520*/  @!P1 F2I.TRUNC.NTZ R21, R20 ;  /* 0x0000001400159305 */ /* 0x000e24000020f100 */
[----:B0-----:R2:W-:Y:S02]  /*1530*/  @!P1 STG.E desc[UR12][R14.64], R21 ;  /* 0x000000150e009986 */ /* 0x0015e4000c10190c */
.L_x_11:
[----:B------:R-:W-:Y:S05]  /*1540*/  @P2 EXIT ;  /* 0x000000000000294d */ /* 0x000fea0003800000 */
[----:B0-2---:R-:W-:-:S05]  /*1550*/  IMAD R11, R10, 0x80, R9 ;  /* 0x000000800a0b7824 */ /* 0x005fca00078e0209 */
[----:B------:R-:W-:-:S13]  /*1560*/  ISETP.GE.AND P0, PT, R11, R8, PT ;  /* 0x000000080b00720c */ /* 0x000fda0003f06270 */
[----:B------:R-:W-:Y:S05]  /*1570*/  @P0 EXIT ;  /* 0x000000000000094d */ /* 0x000fea0003800000 */
[C---:B------:R-:W-:Y:S01]  /*1580*/  IMAD.WIDE R6, R11.reuse, 0x4, R6 ;  /* 0x000000040b067825 */ /* 0x040fe200078e0206 */
[----:B------:R-:W0:Y:S03]  /*1590*/  LDCU UR4, c[0x0][0x38c] ;  /* 0x00007180ff0477ac */ /* 0x000e260008000800 */
[C---:B------:R-:W-:Y:S02]  /*15a0*/  IMAD.WIDE R4, R11.reuse, 0x4, R4 ;  /* 0x000000040b047825 */ /* 0x040fe400078e0204 */
[----:B------:R-:W2:Y:S04]  /*15b0*/  LDG.E R6, desc[UR12][R6.64] ;  /* 0x0000000c06067981 */ /* 0x000ea8000c1e1900 */
[----:B------:R-:W3:Y:S01]  /*15c0*/  LDG.E R4, desc[UR12][R4.64] ;  /* 0x0000000c04047981 */ /* 0x000ee2000c1e1900 */
[----:B------:R-:W-:Y:S01]  /*15d0*/  IMAD.WIDE R2, R11, 0x4, R2 ;  /* 0x000000040b027825 */ /* 0x000fe200078e0202 */
[----:B--2---:R-:W-:-:S02]  /*15e0*/  I2FP.F32.S32 R0, R6 ;  /* 0x0000000600007245 */ /* 0x004fc40000201400 */
[----:B---3--:R-:W-:-:S05]  /*15f0*/  I2FP.F32.S32 R9, R4 ;  /* 0x0000000400097245 */ /* 0x008fca0000201400 */
[----:B0-----:R-:W-:-:S04]  /*1600*/  FFMA R0, R0, UR4, R9 ;  /* 0x0000000400007c23 */ /* 0x001fc80008000009 */
[----:B------:R-:W0:Y:S02]  /*1610*/  F2I.TRUNC.NTZ R9, R0 ;  /* 0x0000000000097305 */ /* 0x000e24000020f100 */
[----:B0-----:R-:W-:Y:S01]  /*1620*/  STG.E desc[UR12][R2.64], R9 ;  /* 0x0000000902007986 */ /* 0x001fe2000c10190c */
[----:B------:R-:W-:Y:S05]  /*1630*/  EXIT ;  /* 0x000000000000794d */ /* 0x000fea0003800000 */
.L_x_5:
[----:B------:R-:W-:-:S13]  /*1640*/  ISETP.GE.AND P0, PT, R0, 0x1, PT ;  /* 0x000000010000780c */ /* 0x000fda0003f06270 */
[----:B------:R-:W-:Y:S05]  /*1650*/  @!P0 EXIT ;  /* 0x000000000000894d */ /* 0x000fea0003800000 */
[----:B------:R-:W-:Y:S01]  /*1660*/  ISETP.GE.U32.AND P0, PT, R0, 0x8, PT ;  /* 0x000000080000780c */ /* 0x000fe20003f06070 */
[----:B------:R-:W-:-:S12]  /*1670*/  IMAD.MOV.U32 R8, RZ, RZ, RZ ;  /* 0x000000ffff087224 */ /* 0x000fd800078e00ff */
[----:B------:R-:W-:Y:S05]  /*1680*/  @!P0 BRA `(.L_x_12) ;  /* 0x0000000400808947 */ /* 0x000fea0003800000 */
[----:B------:R-:W0:Y:S01]  /*1690*/  LDC.64 R14, c[0x0][0x390] ;  /* 0x0000e400ff0e7b82 */ /* 0x000e220000000a00 */
[----:B------:R-:W-:Y:S01]  /*16a0*/  UIADD3 UR4, UP2, UPT, UR14, 0x600, URZ ;  /* 0x000006000e047890 */ /* 0x000fe2000ff5e0ff */
[----:B------:R-:W-:Y:S01]  /*16b0*/  LOP3.LUT R20, R0, 0x7ffffff8, RZ, 0xc0, !PT ;  /* 0x7ffffff800147812 */ /* 0x000fe200078ec0ff */
[----:B------:R-:W-:Y:S01]  /*16c0*/  VIADD R8, R9, 0x80 ;  /* 0x0000008009087836 */ /* 0x000fe20000000000 */
[----:B------:R-:W1:Y:S03]  /*16d0*/  LDCU UR16, c[0x0][0x38c] ;  /* 0x00007180ff1077ac */ /* 0x000e660008000800 */
[----:B------:R-:W-:Y:S01]  /*16e0*/  IMAD.MOV R20, RZ, RZ, -R20 ;  /* 0x000000ffff147224 */ /* 0x000fe200078e0a14 */
[----:B------:R-:W2:Y:S01]  /*16f0*/  LDC.64 R10, c[0x0][0x398] ;  /* 0x0000e600ff0a7b82 */ /* 0x000ea20000000a00 */
[----:B------:R-:W-:Y:S02]  /*1700*/  UIADD3 UR10, UP1, UPT, UR4, UR10, URZ ;  /* 0x0000000a040a7290 */ /* 0x000fe4000ff3e0ff */
[----:B------:R-:W-:-:S02]  /*1710*/  UIADD3 UR8, UP0, UPT, UR4, UR8, URZ ;  /* 0x0000000804087290 */ /* 0x000fc4000ff1e0ff */
[----:B------:R-:W-:Y:S02]  /*1720*/  UIADD3.X UR5, UPT, UPT, URZ, UR15, URZ, UP2, !UPT ;  /* 0x0000000fff057290 */ /* 0x000fe400097fe4ff */
[----:B------:R-:W-:Y:S01]  /*1730*/  UIADD3 UR4, UP2, UPT, UR4, UR6, URZ ;  /* 0x0000000604047290 */ /* 0x000fe2000ff5e0ff */
[----:B------:R-:W3:Y:S01]  /*1740*/  LDC.64 R12, c[0x0][0x3a8] ;  /* 0x0000ea00ff0c7b82 */ /* 0x000ee20000000a00 */
[----:B------:R-:W-:Y:S02]  /*1750*/  UIADD3.X UR11, UPT, UPT, UR5, UR11, URZ, UP1, !UPT ;  /* 0x0000000b050b7290 */ /* 0x000fe40008ffe4ff */
[----:B------:R-:W-:Y:S02]  /*1760*/  UIADD3.X UR9, UPT, UPT, UR5, UR9, URZ, UP0, !UPT ;  /* 0x0000000905097290 */ /* 0x000fe400087fe4ff */
[----:B------:R-:W-:Y:S01]  /*1770*/  UIADD3.X UR5, UPT, UPT, UR5, UR7, URZ, UP2, !UPT ;  /* 0x0000000705057290 */ /* 0x000fe200097fe4ff */
[----:B01----:R-:W-:-:S11]  /*1780*/  IMAD.WIDE.U32 R14, R9, 0x4, R14 ;  /* 0x00000004090e7825 */ /* 0x003fd600078e000e */
.L_x_13:
[----:B--2---:R-:W-:-:S04]  /*1790*/  IMAD.WIDE.U32 R16, R9, 0x4, R10 ;  /* 0x0000000409107825 */ /* 0x004fc800078e000a */
[----:B-1-3--:R-:W-:Y:S01]  /*17a0*/  IMAD.WIDE.U32 R18, R9, 0x4, R12 ;  /* 0x0000000409127825 */ /* 0x00afe200078e000c */
[----:B------:R-:W-:Y:S02]  /*17b0*/  IADD3 R24, P0, PT, R16, UR14, RZ ;  /* 0x0000000e10187c10 */ /* 0x000fe4000ff1e0ff */
[----:B------:R-:W-:Y:S02]  /*17c0*/  IADD3 R26, P1, PT, R18, UR14, RZ ;  /* 0x0000000e121a7c10 */ /* 0x000fe4000ff3e0ff */
[----:B------:R-:W-:Y:S02]  /*17d0*/  IADD3.X R25, PT, PT, R17, UR15, RZ, P0, !PT ;  /* 0x0000000f11197c10 */ /* 0x000fe400087fe4ff */
[----:B------:R-:W-:-:S03]  /*17e0*/  IADD3.X R27, PT, PT, R19, UR15, RZ, P1, !PT ;  /* 0x0000000f131b7c10 */ /* 0x000fc60008ffe4ff */
[----:B------:R-:W2:Y:S04]  /*17f0*/  LDG.E R24, desc[UR12][R24.64] ;  /* 0x0000000c18187981 */ /* 0x000ea8000c1e1900 */
[----:B------:R-:W3:Y:S01]  /*1800*/  LDG.E R26, desc[UR12][R26.64] ;  /* 0x0000000c1a1a7981 */ /* 0x000ee2000c1e1900 */
[----:B------:R-:W-:Y:S01]  /*1810*/  IADD3 R18, P0, PT, R14, UR14, RZ ;  /* 0x0000000e0e127c10 */ /* 0x000fe2000ff1e0ff */
[----:B------:R-:W-:Y:S02]  /*1820*/  IMAD.U32 R22, RZ, RZ, UR4 ;  /* 0x00000004ff167e24 */ /* 0x000fe4000f8e00ff */
[----:B------:R-:W-:Y:S01]  /*1830*/  IMAD.U32 R23, RZ, RZ, UR5 ;  /* 0x00000005ff177e24 */ /* 0x000fe2000f8e00ff */
[----:B------:R-:W-:Y:S01]  /*1840*/  IADD3.X R19, PT, PT, R15, UR15, RZ, P0, !PT ;  /* 0x0000000f0f137c10 */ /* 0x000fe200087fe4ff */
[----:B------:R-:W-:Y:S01]  /*1850*/  IMAD.WIDE R22, R8, 0x4, R22 ;  /* 0x0000000408167825 */ /* 0x000fe200078e0216 */
[----:B--2---:R-:W-:-:S02]  /*1860*/  I2FP.F32.S32 R16, R24 ;  /* 0x0000001800107245 */ /* 0x004fc40000201400 */
[----:B---3--:R-:W-:-:S05]  /*1870*/  I2FP.F32.S32 R17, R26 ;  /* 0x0000001a00117245 */ /* 0x008fca0000201400 */
[----:B------:R-:W-:Y:S01]  /*1880*/  FFMA R21, R16, UR16, R17 ;  /* 0x0000001010157c23 */ /* 0x000fe20008000011 */
[----:B------:R-:W-:Y:S02]  /*1890*/  IMAD.U32 R16, RZ, RZ, UR10 ;  /* 0x0000000aff107e24 */ /* 0x000fe4000f8e00ff */
[----:B------:R-:W-:-:S03]  /*18a0*/  IMAD.U32 R17, RZ, RZ, UR11 ;  /* 0x0000000bff117e24 */ /* 0x000fc6000f8e00ff */
[----:B------:R-:W0:Y:S01]  /*18b0*/  F2I.TRUNC.NTZ R21, R21 ;  /* 0x0000001500157305 */ /* 0x000e22000020f100 */
[----:B------:R-:W-:Y:S01]  /*18c0*/  IMAD.WIDE R16, R8, 0x4, R16 ;  /* 0x0000000408107825 */ /* 0x000fe200078e0210 */
[----:B0-----:R0:W-:Y:S04]  /*18d0*/  STG.E desc[UR12][R18.64], R21 ;  /* 0x0000001512007986 */ /* 0x0011e8000c10190c */
[----:B------:R-:W2:Y:S04]  /*18e0*/  LDG.E R24, desc[UR12][R16.64+-0x600] ;  /* 0xfffa000c10187981 */ /* 0x000ea8000c1e1900 */
[----:B------:R-:W3:Y:S01]  /*18f0*/  LDG.E R25, desc[UR12][R22.64+-0x600] ;  /* 0xfffa000c16197981 */ /* 0x000ee2000c1e1900 */
[----:B--2---:R-:W-:-:S02]  /*1900*/  I2FP.F32.S32 R24, R24 ;  /* 0x0000001800187245 */ /* 0x004fc40000201400 */
[----:B---3--:R-:W-:-:S05]  /*1910*/  I2FP.F32.S32 R25, R25 ;  /* 0x0000001900197245 */ /* 0x008fca0000201400 */
[----:B------:R-:W-:Y:S01]  /*1920*/  FFMA R26, R24, UR16, R25 ;  /* 0x00000010181a7c23 */ /* 0x000fe20008000019 */
[----:B------:R-:W-:Y:S02]  /*1930*/  IMAD.U32 R24, RZ, RZ, UR8 ;  /* 0x00000008ff187e24 */ /* 0x000fe4000f8e00ff */
[----:B------:R-:W-:Y:S01]  /*1940*/  IMAD.U32 R25, RZ, RZ, UR9 ;  /* 0x00000009ff197e24 */ /* 0x000fe2000f8e00ff */
[----:B------:R-:W1:Y:S01]  /*1950*/  F2I.TRUNC.NTZ R27, R26 ;  /* 0x0000001a001b7305 */ /* 0x000e62000020f100 */
[----:B------:R-:W-:-:S05]  /*1960*/  IMAD.WIDE R24, R8, 0x4, R24 ;  /* 0x0000000408187825 */ /* 0x000fca00078e0218 */
[----:B-1----:R1:W-:Y:S04]  /*1970*/  STG.E desc[UR12][R24.64+-0x600], R27 ;  /* 0xfffa001b18007986 */ /* 0x0023e8000c10190c */
[----:B0-----:R-:W2:Y:S04]  /*1980*/  LDG.E R18, desc[UR12][R16.64+-0x400] ;  /* 0xfffc000c10127981 */ /* 0x001ea8000c1e1900 */
[----:B------:R-:W3:Y:S01]  /*1990*/  LDG.E R19, desc[UR12][R22.64+-0x400] ;  /* 0xfffc000c16137981 */ /* 0x000ee2000c1e1900 */
[----:B--2---:R-:W-:Y:S02]  /*19a0*/  I2FP.F32.S32 R18, R18 ;  /* 0x0000001200127245 */ /* 0x004fe40000201400 */
[----:B---3--:R-:W-:-:S05]  /*19b0*/  I2FP.F32.S32 R19, R19 ;  /* 0x0000001300137245 */ /* 0x008fca0000201400 */
[----:B------:R-:W-:-:S04]  /*19c0*/  FFMA R18, R18, UR16, R19 ;  /* 0x0000001012127c23 */ /* 0x000fc80008000013 */
[----:B------:R-:W0:Y:S02]  /*19d0*/  F2I.TRUNC.NTZ R19, R18 ;  /* 0x0000001200137305 */ /* 0x000e24000020f100 */
[----:B0-----:R0:W-:Y:S04]  /*19e0*/  STG.E desc[UR12][R24.64+-0x400], R19 ;  /* 0xfffc001318007986 */ /* 0x0011e8000c10190c */
[----:B------:R-:W2:Y:S04]  /*19f0*/  LDG.E R21, desc[UR12][R16.64+-0x200] ;  /* 0xfffe000c10157981 */ /* 0x000ea8000c1e1900 */
[----:B------:R-:W3:Y:S01]  /*1a00*/  LDG.E R26, desc[UR12][R22.64+-0x200] ;  /* 0xfffe000c161a7981 */ /* 0x000ee2000c1e1900 */
[----:B--2---:R-:W-:-:S02]  /*1a10*/  I2FP.F32.S32 R21, R21 ;  /* 0x0000001500157245 */ /* 0x004fc40000201400 */
[----:B---3--:R-:W-:-:S05]  /*1a20*/  I2FP.F32.S32 R26, R26 ;  /* 0x0000001a001a7245 */ /* 0x008fca0000201400 */
[----:B------:R-:W-:-:S06]  /*1a30*/  FFMA R21, R21, UR16, R26 ;  /* 0x0000001015157c23 */ /* 0x000fcc000800001a */
[----:B------:R-:W2:Y:S02]  /*1a40*/  F2I.TRUNC.NTZ R21, R21 ;  /* 0x0000001500157305 */ /* 0x000ea4000020f100 */
[----:B--2---:R2:W-:Y:S04]  /*1a50*/  STG.E desc[UR12][R24.64+-0x200], R21 ;  /* 0xfffe001518007986 */ /* 0x0045e8000c10190c */
[----:B------:R-:W3:Y:S04]  /*1a60*/  LDG.E R26, desc[UR12][R16.64] ;  /* 0x0000000c101a7981 */ /* 0x000ee8000c1e1900 */
[----:B-1----:R-:W4:Y:S01]  /*1a70*/  LDG.E R27, desc[UR12][R22.64] ;  /* 0x0000000c161b7981 */ /* 0x002f22000c1e1900 */
[----:B---3--:R-:W-:-:S02]  /*1a80*/  I2FP.F32.S32 R26, R26 ;  /* 0x0000001a001a7245 */ /* 0x008fc40000201400 */
[----:B----4-:R-:W-:-:S05]  /*1a90*/  I2FP.F32.S32 R27, R27 ;  /* 0x0000001b001b7245 */ /* 0x010fca0000201400 */
[----:B------:R-:W-:-:S04]  /*1aa0*/  FFMA R26, R26, UR16, R27 ;  /* 0x000000101a1a7c23 */ /* 0x000fc8000800001b */
[----:B0-----:R-:W0:Y:S02]  /*1ab0*/  F2I.TRUNC.NTZ R19, R26 ;  /* 0x0000001a00137305 */ /* 0x001e24000020f100 */
[----:B0-----:R0:W-:Y:S04]  /*1ac0*/  STG.E desc[UR12][R24.64], R19 ;  /* 0x0000001318007986 */ /* 0x0011e8000c10190c */
[----:B------:R-:W3:Y:S04]  /*1ad0*/  LDG.E R18, desc[UR12][R16.64+0x200] ;  /* 0x0002000c10127981 */ /* 0x000ee8000c1e1900 */
[----:B------:R-:W4:Y:S01]  /*1ae0*/  LDG.E R27, desc[UR12][R22.64+0x200] ;  /* 0x0002000c161b7981 */ /* 0x000f22000c1e1900 */
[----:B---3--:R-:W-:-:S02]  /*1af0*/  I2FP.F32.S32 R18, R18 ;  /* 0x0000001200127245 */ /* 0x008fc40000201400 */
[----:B----4-:R-:W-:-:S05]  /*1b00*/  I2FP.F32.S32 R27, R27 ;  /* 0x0000001b001b7245 */ /* 0x010fca0000201400 */
[----:B------:R-:W-:-:S04]  /*1b10*/  FFMA R18, R18, UR16, R27 ;  /* 0x0000001012127c23 */ /* 0x000fc8000800001b */
[----:B--2---:R-:W1:Y:S02]  /*1b20*/  F2I.TRUNC.NTZ R21, R18 ;  /* 0x0000001200157305 */ /* 0x004e64000020f100 */
[----:B-1----:R1:W-:Y:S04]  /*1b30*/  STG.E desc[UR12][R24.64+0x200], R21 ;  /* 0x0002001518007986 */ /* 0x0023e8000c10190c */
[----:B------:R-:W2:Y:S04]  /*1b40*/  LDG.E R27, desc[UR12][R16.64+0x400] ;  /* 0x0004000c101b7981 */ /* 0x000ea8000c1e1900 */
[----:B------:R-:W3:Y:S01]  /*1b50*/  LDG.E R28, desc[UR12][R22.64+0x400] ;  /* 0x0004000c161c7981 */ /* 0x000ee2000c1e1900 */
[----:B--2---:R-:W-:-:S02]  /*1b60*/  I2FP.F32.S32 R27, R27 ;  /* 0x0000001b001b7245 */ /* 0x004fc40000201400 */
[----:B---3--:R-:W-:-:S05]  /*1b70*/  I2FP.F32.S32 R28, R28 ;  /* 0x0000001c001c7245 */ /* 0x008fca0000201400 */
[----:B------:R-:W-:-:S06]  /*1b80*/  FFMA R27, R27, UR16, R28 ;  /* 0x000000101b1b7c23 */ /* 0x000fcc000800001c */
[----:B------:R-:W2:Y:S02]  /*1b90*/  F2I.TRUNC.NTZ R27, R27 ;  /* 0x0000001b001b7305 */ /* 0x000ea4000020f100 */
[----:B--2---:R1:W-:Y:S04]  /*1ba0*/  STG.E desc[UR12][R24.64+0x400], R27 ;  /* 0x0004001b18007986 */ /* 0x0043e8000c10190c */
[----:B0-----:R-:W2:Y:S04]  /*1bb0*/  LDG.E R19, desc[UR12][R16.64+0x600] ;  /* 0x0006000c10137981 */ /* 0x001ea8000c1e1900 */
[----:B------:R-:W3:Y:S01]  /*1bc0*/  LDG.E R26, desc[UR12][R22.64+0x600] ;  /* 0x0006000c161a7981 */ /* 0x000ee2000c1e1900 */
[----:B------:R-:W-:Y:S01]  /*1bd0*/  VIADD R20, R20, 0x8 ;  /* 0x0000000814147836 */ /* 0x000fe20000000000 */
[----:B------:R-:W-:Y:S01]  /*1be0*/  UIADD3 UR14, UP0, UPT, UR14, 0x1000, URZ ;  /* 0x000010000e0e7890 */ /* 0x000fe2000ff1e0ff */
[----:B------:R-:W-:-:S03]  /*1bf0*/  VIADD R8, R8, 0x400 ;  /* 0x0000040008087836 */ /* 0x000fc60000000000 */
[----:B------:R-:W-:Y:S01]  /*1c00*/  ISETP.NE.AND P0, PT, R20, RZ, PT ;  /* 0x000000ff1400720c */ /* 0x000fe20003f05270 */
[----:B------:R-:W-:Y:S01]  /*1c10*/  UIADD3.X UR15, UPT, UPT, URZ, UR15, URZ, UP0, !UPT ;  /* 0x0000000fff0f7290 */ /* 0x000fe200087fe4ff */
[----:B--2---:R-:W-:Y:S02]  /*1c20*/  I2FP.F32.S32 R19, R19 ;  /* 0x0000001300137245 */ /* 0x004fe40000201400 */
[----:B---3--:R-:W-:-:S05]  /*1c30*/  I2FP.F32.S32 R26, R26 ;  /* 0x0000001a001a7245 */ /* 0x008fca0000201400 */
[----:B------:R-:W-:-:S06]  /*1c40*/  FFMA R19, R19, UR16, R26 ;  /* 0x0000001013137c23 */ /* 0x000fcc000800001a */
[----:B------:R-:W0:Y:S02]  /*1c50*/  F2I.TRUNC.NTZ R19, R19 ;  /* 0x0000001300137305 */ /* 0x000e24000020f100 */
[----:B0-----:R1:W-:Y:S01]  /*1c60*/  STG.E desc[UR12][R24.64+0x600], R19 ;  /* 0x0006001318007986 */ /* 0x0013e2000c10190c */
[----:B------:R-:W-:Y:S05]  /*1c70*/  @P0 BRA `(.L_x_13) ;  /* 0xfffffff800c40947 */ /* 0x000fea000383ffff */
[----:B------:R-:W-:-:S07]  /*1c80*/  LOP3.LUT R8, R0, 0x7ffffff8, RZ, 0xc0, !PT ;  /* 0x7ffffff800087812 */ /* 0x000fce00078ec0ff */
.L_x_12:
[----:B------:R-:W-:-:S04]  /*1c90*/  LOP3.LUT R10, R0, 0x7, RZ, 0xc0, !PT ;  /* 0x00000007000a7812 */ /* 0x000fc800078ec0ff */
[----:B------:R-:W-:-:S13]  /*1ca0*/  ISETP.NE.AND P0, PT, R10, RZ, PT ;  /* 0x000000ff0a00720c */ /* 0x000fda0003f05270 */
[----:B------:R-:W-:Y:S05]  /*1cb0*/  @!P0 EXIT ;  /* 0x000000000000894d */ /* 0x000fea0003800000 */
[----:B------:R-:W-:Y:S02]  /*1cc0*/  ISETP.GE.U32.AND P0, PT, R10, 0x4, PT ;  /* 0x000000040a00780c */ /* 0x000fe40003f06070 */
[----:B------:R-:W-:-:S04]  /*1cd0*/  LOP3.LUT R20, R0, 0x3, RZ, 0xc0, !PT ;  /* 0x0000000300147812 */ /* 0x000fc800078ec0ff */
[----:B------:R-:W-:-:S07]  /*1ce0*/  ISETP.NE.AND P1, PT, R20, RZ, PT ;  /* 0x000000ff1400720c */ /* 0x000fce0003f25270 */
[----:B------:R-:W-:Y:S06]  /*1cf0*/  @!P0 BRA `(.L_x_14) ;  /* 0x0000000000888947 */ /* 0x000fec0003800000 */
[----:B------:R-:W-:Y:S01]  /*1d00*/  IMAD R15, R8, 0x80, R9 ;  /* 0x00000080080f7824 */ /* 0x000fe200078e0209 */
[----:B------:R-:W0:Y:S03]  /*1d10*/  LDCU UR4, c[0x0][0x38c] ;  /* 0x00007180ff0477ac */ /* 0x000e260008000800 */
[----:B------:R-:W-:-:S04]  /*1d20*/  IMAD.WIDE R12, R15, 0x4, R6 ;  /* 0x000000040f0c7825 */ /* 0x000fc800078e0206 */
[----:B------:R-:W-:Y:S01]  /*1d30*/  IMAD.WIDE R10, R15, 0x4, R4 ;  /* 0x000000040f0a7825 */ /* 0x000fe200078e0204 */
[----:B------:R-:W2:Y:S04]  /*1d40*/  LDG.E R14, desc[UR12][R12.64] ;  /* 0x0000000c0c0e7981 */ /* 0x000ea8000c1e1900 */
[----:B------:R-:W3:Y:S01]  /*1d50*/  LDG.E R16, desc[UR12][R10.64] ;  /* 0x0000000c0a107981 */ /* 0x000ee2000c1e1900 */
[----:B--2---:R-:W-:Y:S02]  /*1d60*/  I2FP.F32.S32 R14, R14 ;  /* 0x0000000e000e7245 */ /* 0x004fe40000201400 */
[----:B---3--:R-:W-:-:S05]  /*1d70*/  I2FP.F32.S32 R17, R16 ;  /* 0x0000001000117245 */ /* 0x008fca0000201400 */
[----:B0-----:R-:W-:Y:S01]  /*1d80*/  FFMA R17, R14, UR4, R17 ;  /* 0x000000040e117c23 */ /* 0x001fe20008000011 */
[----:B------:R-:W-:-:S05]  /*1d90*/  IMAD.WIDE R14, R15, 0x4, R2 ;  /* 0x000000040f0e7825 */ /* 0x000fca00078e0202 */
[----:B------:R-:W0:Y:S02]  /*1da0*/  F2I.TRUNC.NTZ R17, R17 ;  /* 0x0000001100117305 */ /* 0x000e24000020f100 */
[----:B0-----:R0:W-:Y:S04]  /*1db0*/  STG.E desc[UR12][R14.64], R17 ;  /* 0x000000110e007986 */ /* 0x0011e8000c10190c */
[----:B------:R-:W2:Y:S04]  /*1dc0*/  LDG.E R16, desc[UR12][R12.64+0x200] ;  /* 0x0002000c0c107981 */ /* 0x000ea8000c1e1900 */
[----:B------:R-:W1:Y:S01]  /*1dd0*/  LDG.E R18, desc[UR12][R10.64+0x200] ;  /* 0x0002000c0a127981 */ /* 0x000e62000c1e1900 */
[----:B--2---:R-:W-:-:S02]  /*1de0*/  I2FP.F32.S32 R16, R16 ;  /* 0x0000001000107245 */ /* 0x004fc40000201400 */
[----:B-1----:R-:W-:-:S05]  /*1df0*/  I2FP.F32.S32 R19, R18 ;  /* 0x0000001200137245 */ /* 0x002fca0000201400 */
[----:B------:R-:W-:-:S04]  /*1e00*/  FFMA R16, R16, UR4, R19 ;  /* 0x0000000410107c23 */ /* 0x000fc80008000013 */
[----:B------:R-:W1:Y:S02]  /*1e10*/  F2I.TRUNC.NTZ R19, R16 ;  /* 0x0000001000137305 */ /* 0x000e64000020f100 */
[----:B-1----:R2:W-:Y:S04]  /*1e20*/  STG.E desc[UR12][R14.64+0x200], R19 ;  /* 0x000200130e007986 */ /* 0x0025e8000c10190c */
[----:B------:R-:W3:Y:S04]  /*1e30*/  LDG.E R18, desc[UR12][R12.64+0x400] ;  /* 0x0004000c0c127981 */ /* 0x000ee8000c1e1900 */
[----:B------:R-:W4:Y:S01]  /*1e40*/  LDG.E R21, desc[UR12][R10.64+0x400] ;  /* 0x0004000c0a157981 */ /* 0x000f22000c1e1900 */
[----:B---3--:R-:W-:-:S02]  /*1e50*/  I2FP.F32.S32 R18, R18 ;  /* 0x0000001200127245 */ /* 0x008fc40000201400 */
[----:B----4-:R-:W-:-:S05]  /*1e60*/  I2FP.F32.S32 R21, R21 ;  /* 0x0000001500157245 */ /* 0x010fca0000201400 */
[----:B------:R-:W-:-:S04]  /*1e70*/  FFMA R18, R18, UR4, R21 ;  /* 0x0000000412127c23 */ /* 0x000fc80008000015 */
[----:B0-----:R-:W0:Y:S02]  /*1e80*/  F2I.TRUNC.NTZ R17, R18 ;  /* 0x0000001200117305 */ /* 0x001e24000020f100 */
[----:B0-----:R2:W-:Y:S04]  /*1e90*/  STG.E desc[UR12][R14.64+0x400], R17 ;  /* 0x000400110e007986 */ /* 0x0015e8000c10190c */
[----:B------:R-:W3:Y:S04]  /*1ea0*/  LDG.E R21, desc[UR12][R12.64+0x600] ;  /* 0x0006000c0c157981 */ /* 0x000ee8000c1e1900 */
[----:B------:R-:W4:Y:S01]  /*1eb0*/  LDG.E R22, desc[UR12][R10.64+0x600] ;  /* 0x0006000c0a167981 */ /* 0x000f22000c1e1900 */
[----:B------:R-:W-:Y:S01]  /*1ec0*/  VIADD R8, R8, 0x4 ;  /* 0x0000000408087836 */ /* 0x000fe20000000000 */
[----:B---3--:R-:W-:-:S02]  /*1ed0*/  I2FP.F32.S32 R21, R21 ;  /* 0x0000001500157245 */ /* 0x008fc40000201400 */
[----:B----4-:R-:W-:-:S05]  /*1ee0*/  I2FP.F32.S32 R22, R22 ;  /* 0x0000001600167245 */ /* 0x010fca0000201400 */
[----:B------:R-:W-:-:S06]  /*1ef0*/  FFMA R21, R21, UR4, R22 ;  /* 0x0000000415157c23 */ /* 0x000fcc0008000016 */
[----:B------:R-:W0:Y:S02]  /*1f00*/  F2I.TRUNC.NTZ R21, R21 ;  /* 0x0000001500157305 */ /* 0x000e24000020f100 */
[----:B0-----:R2:W-:Y:S02]  /*1f10*/  STG.E desc[UR12][R14.64+0x600], R21 ;  /* 0x000600150e007986 */ /* 0x0015e4000c10190c */
.L_x_14:
[----:B------:R-:W-:Y:S05]  /*1f20*/  @!P1 EXIT ;  /* 0x000000000000994d */ /* 0x000fea0003800000 */
[----:B------:R-:W-:Y:S02]  /*1f30*/  ISETP.NE.AND P0, PT, R20, 0x1, PT ;  /* 0x000000011400780c */ /* 0x000fe40003f05270 */
[----:B------:R-:W-:-:S04]  /*1f40*/  LOP3.LUT R0, R0, 0x1, RZ, 0xc0, !PT ;  /* 0x0000000100007812 */ /* 0x000fc800078ec0ff */
[----:B------:R-:W-:-:S07]  /*1f50*/  ISETP.NE.U32.AND P1, PT, R0, 0x1, PT ;  /* 0x000000010000780c */ /* 0x000fce0003f25070 */
[----:B------:R-:W-:Y:S06]  /*1f60*/  @!P0 BRA `(.L_x_15) ;  /* 0x0000000000508947 */ /* 0x000fec0003800000 */
[----:B-12---:R-:W-:Y:S01]  /*1f70*/  IMAD R19, R8, 0x80, R9 ;  /* 0x0000008008137824 */ /* 0x006fe200078e0209 */
        /* <DEDUP_REMOVED lines=8> */
[----:B------:R-:W-:-:S03]  /*2000*/  IMAD.WIDE R12, R19, 0x4, R2 ;  /* 0x00000004130c7825 */ /* 0x000fc600078e0202 */
[----:B------:R-:W0:Y:S02]  /*2010*/  F2I.TRUNC.NTZ R17, R0 ;  /* 0x0000000000117305 */ /* 0x000e24000020f100 */
[----:B0-----:R0:W-:Y:S04]  /*2020*/  STG.E desc[UR12][R12.64], R17 ;  /* 0x000000110c007986 */ /* 0x0011e8000c10190c */
[----:B------:R-:W2:Y:S04]  /*2030*/  LDG.E R16, desc[UR12][R14.64+0x200] ;  /* 0x0002000c0e107981 */ /* 0x000ea8000c1e1900 */
[----:B------:R-:W3:Y:S01]  /*2040*/  LDG.E R18, desc[UR12][R10.64+0x200] ;  /* 0x0002000c0a127981 */ /* 0x000ee2000c1e1900 */
[----:B------:R-:W-:Y:S01]  /*2050*/  VIADD R8, R8, 0x2 ;  /* 0x0000000208087836 */ /* 0x000fe20000000000 */
[----:B--2---:R-:W-:-:S02]  /*2060*/  I2FP.F32.S32 R16, R16 ;  /* 0x0000001000107245 */ /* 0x004fc40000201400 */
[----:B---3--:R-:W-:-:S05]  /*2070*/  I2FP.F32.S32 R19, R18 ;  /* 0x0000001200137245 */ /* 0x008fca0000201400 */
[----:B------:R-:W-:-:S04]  /*2080*/  FFMA R16, R16, UR4, R19 ;  /* 0x0000000410107c23 */ /* 0x000fc80008000013 */
[----:B------:R-:W1:Y:S02]  /*2090*/  F2I.TRUNC.NTZ R19, R16 ;  /* 0x0000001000137305 */ /* 0x000e64000020f100 */
[----:B-1----:R0:W-:Y:S02]  /*20a0*/  STG.E desc[UR12][R12.64+0x200], R19 ;  /* 0x000200130c007986 */ /* 0x0021e4000c10190c */
.L_x_15:
[----:B------:R-:W-:Y:S05]  /*20b0*/  @P1 EXIT ;  /* 0x000000000000194d */ /* 0x000fea0003800000 */
[----:B------:R-:W-:Y:S01]  /*20c0*/  IMAD R9, R8, 0x80, R9 ;  /* 0x0000008008097824 */ /* 0x000fe200078e0209 */
[----:B------:R-:W3:Y:S03]  /*20d0*/  LDCU UR4, c[0x0][0x38c] ;  /* 0x00007180ff0477ac */ /* 0x000ee60008000800 */
[----:B------:R-:W-:-:S04]  /*20e0*/  IMAD.WIDE R6, R9, 0x4, R6 ;  /* 0x0000000409067825 */ /* 0x000fc800078e0206 */
[C---:B------:R-:W-:Y:S02]  /*20f0*/  IMAD.WIDE R4, R9.reuse, 0x4, R4 ;  /* 0x0000000409047825 */ /* 0x040fe400078e0204 */
[----:B------:R-:W4:Y:S04]  /*2100*/  LDG.E R6, desc[UR12][R6.64] ;  /* 0x0000000c06067981 */ /* 0x000f28000c1e1900 */
[----:B------:R-:W5:Y:S01]  /*2110*/  LDG.E R4, desc[UR12][R4.64] ;  /* 0x0000000c04047981 */ /* 0x000f62000c1e1900 */
[----:B------:R-:W-:Y:S01]  /*2120*/  IMAD.WIDE R2, R9, 0x4, R2 ;  /* 0x0000000409027825 */ /* 0x000fe200078e0202 */
[----:B----4-:R-:W-:Y:S02]  /*2130*/  I2FP.F32.S32 R0, R6 ;  /* 0x0000000600007245 */ /* 0x010fe40000201400 */
[----:B-----5:R-:W-:-:S05]  /*2140*/  I2FP.F32.S32 R11, R4 ;  /* 0x00000004000b7245 */ /* 0x020fca0000201400 */
[----:B---3--:R-:W-:-:S04]  /*2150*/  FFMA R0, R0, UR4, R11 ;  /* 0x0000000400007c23 */ /* 0x008fc8000800000b */
[----:B------:R-:W3:Y:S02]  /*2160*/  F2I.TRUNC.NTZ R11, R0 ;  /* 0x00000000000b7305 */ /* 0x000ee4000020f100 */
[----:B---3--:R-:W-:Y:S01]  /*2170*/  STG.E desc[UR12][R2.64], R11 ;  /* 0x0000000b02007986 */ /* 0x008fe2000c10190c */
[----:B------:R-:W-:Y:S05]  /*2180*/  EXIT ;  /* 0x000000000000794d */ /* 0x000fea0003800000 */
.L_x_16:
[----:B------:R-:W-:-:S00]  /*2190*/  BRA `(.L_x_16) ;  /* 0xfffffffc00fc7947 */ /* 0x000fc0000383ffff */
[----:B------:R-:W-:-:S00]  /*21a0*/  NOP ;  /* 0x0000000000007918 */ /* 0x000fc00000000000 */
        /* <DEDUP_REMOVED lines=13> */
.L_x_45:


//--------------------- .text._ZN3cub18CUB_300001_SM_10006detail9transform16transform_kernelINS2_10policy_hubILb1EN4cuda3std3__45tupleIJN6thrust24THRUST_300001_SM_1000_NS6detail15normal_iteratorINSA_10device_ptrIiEEEESF_EEEE10policy1000Ei13saxpy_functorSF_JPiSK_EEEvT0_iT1_T2_DpNS2_10kernel_argIT3_EE --------------------------
	.section	.text._ZN3cub18CUB_300001_SM_10006detail9transform16transform_kernelINS2_10policy_hubILb1EN4cuda3std3__45tupleIJN6thrust24THRUST_300001_SM_1000_NS6detail15normal_iteratorINSA_10device_ptrIiEEEESF_EEEE10policy1000Ei13saxpy_functorSF_JPiSK_EEEvT0_iT1_T2_DpNS2_10kernel_argIT3_EE,"ax",@progbits
	.align	128
        .global         _ZN3cub18CUB_300001_SM_10006detail9transform16transform_kernelINS2_10policy_hubILb1EN4cuda3std3__45tupleIJN6thrust24THRUST_300001_SM_1000_NS6detail15normal_iteratorINSA_10device_ptrIiEEEESF_EEEE10policy1000Ei13saxpy_functorSF_JPiSK_EEEvT0_iT1_T2_DpNS2_10kernel_argIT3_EE
        .type           _ZN3cub18CUB_300001_SM_10006detail9transform16transform_kernelINS2_10policy_hubILb1EN4cuda3std3__45tupleIJN6thrust24THRUST_300001_SM_1000_NS6detail15normal_iteratorINSA_10device_ptrIiEEEESF_EEEE10policy1000Ei13saxpy_functorSF_JPiSK_EEEvT0_iT1_T2_DpNS2_10kernel_argIT3_EE,@function
        .size           _ZN3cub18CUB_300001_SM_10006detail9transform16transform_kernelINS2_10policy_hubILb1EN4cuda3std3__45tupleIJN6thrust24THRUST_300001_SM_1000_NS6detail15normal_iteratorINSA_10device_ptrIiEEEESF_EEEE10policy1000Ei13saxpy_functorSF_JPiSK_EEEvT0_iT1_T2_DpNS2_10kernel_argIT3_EE,(.L_x_46 - _ZN3cub18CUB_300001_SM_10006detail9transform16transform_kernelINS2_10policy_hubILb1EN4cuda3std3__45tupleIJN6thrust24THRUST_300001_SM_1000_NS6detail15normal_iteratorINSA_10device_ptrIiEEEESF_EEEE10policy1000Ei13saxpy_functorSF_JPiSK_EEEvT0_iT1_T2_DpNS2_10kernel_argIT3_EE)
        .other          _ZN3cub18CUB_300001_SM_10006detail9transform16transform_kernelINS2_10policy_hubILb1EN4cuda3std3__45tupleIJN6thrust24THRUST_300001_SM_1000_NS6detail15normal_iteratorINSA_10device_ptrIiEEEESF_EEEE10policy1000Ei13saxpy_functorSF_JPiSK_EEEvT0_iT1_T2_DpNS2_10kernel_argIT3_EE,@"STO_CUDA_ENTRY STV_DEFAULT"
_ZN3cub18CUB_300001_SM_10006detail9transform16transform_kernelINS2_10policy_hubILb1EN4cuda3std3__45tupleIJN6thrust24THRUST_300001_SM_1000_NS6detail15normal_iteratorINSA_10device_ptrIiEEEESF_EEEE10policy1000Ei13saxpy_functorSF_JPiSK_EEEvT0_iT1_T2_DpNS2_10kernel_argIT3_EE:
.text._ZN3cub18CUB_300001_SM_10006detail9transform16transform_kernelINS2_10policy_hubILb1EN4cuda3std3__45tupleIJN6thrust24THRUST_300001_SM_1000_NS6detail15normal_iteratorINSA_10device_ptrIiEEEESF_EEEE10policy1000Ei13saxpy_functorSF_JPiSK_EEEvT0_iT1_T2_DpNS2_10kernel_argIT3_EE:
[----:B------:R-:W-:Y:S01]  /*0000*/  LDC R1, c[0x0][0x37c] ;  /* 0x0000df00ff017b82 */ /* 0x000fe20000000800 */
[----:B------:R-:W0:Y:S07]  /*0010*/  LDCU.64 UR6, c[0x0][0x380] ;  /* 0x00007000ff0677ac */ /* 0x000e2e0008000a00 */
[----:B------:R-:W1:Y:S01]  /*0020*/  S2UR UR4, SR_CTAID.X ;  /* 0x00000000000479c3 */ /* 0x000e620000002500 */
[----:B------:R-:W2:Y:S01]  /*0030*/  S2R R0, SR_TID.X ;  /* 0x0000000000007919 */ /* 0x000ea20000002100 */
[----:B------:R-:W-:Y:S01]  /*0040*/  BSSY.RECONVERGENT B0, `(.L_x_17) ;  /* 0x000001f000007945 */ /* 0x000fe20003800200 */
[----:B0-----:R-:W-:-:S04]  /*0050*/  IMAD.U32 R12, RZ, RZ, UR7 ;  /* 0x00000007ff0c7e24 */ /* 0x001fc8000f8e00ff */
[----:B------:R-:W-:-:S04]  /*0060*/  IMAD.SHL.U32 R3, R12, 0x80, RZ ;  /* 0x000000800c037824 */ /* 0x000fc800078e00ff */
[----:B-1----:R-:W-:-:S05]  /*0070*/  IMAD R4, R3, UR4, RZ ;  /* 0x0000000403047c24 */ /* 0x002fca000f8e02ff */
[----:B------:R-:W-:Y:S01]  /*0080*/  IADD3 R10, PT, PT, -R4, UR6, RZ ;  /* 0x00000006040a7c10 */ /* 0x000fe2000fffe1ff */
[----:B--2---:R-:W-:-:S03]  /*0090*/  IMAD.SHL.U32 R5, R0, 0x80, RZ ;  /* 0x0000008000057824 */ /* 0x004fc600078e00ff */
[----:B------:R-:W-:-:S05]  /*00a0*/  VIMNMX R8, PT, PT, R3, R10, PT ;  /* 0x0000000a03087248 */ /* 0x000fca0003fe0100 */
[----:B------:R-:W-:-:S05]  /*00b0*/  IMAD.SHL.U32 R2, R8, 0x4, RZ ;  /* 0x0000000408027824 */ /* 0x000fca00078e00ff */
[----:B------:R-:W-:-:S13]  /*00c0*/  ISETP.GE.AND P0, PT, R5, R2, PT ;  /* 0x000000020500720c */ /* 0x000fda0003f06270 */
[----:B------:R-:W-:Y:S05]  /*00d0*/  @P0 BRA `(.L_x_18) ;  /* 0x0000000000540947 */ /* 0x000fea0003800000 */
[----:B------:R-:W0:Y:S01]  /*00e0*/  LDC.64 R6, c[0x0][0x398] ;  /* 0x0000e600ff067b82 */ /* 0x000e220000000a00 */
[----:B------:R-:W-:Y:S01]  /*00f0*/  BSSY.RECONVERGENT B1, `(.L_x_19) ;  /* 0x000000a000017945 */ /* 0x000fe20003800200 */
[----:B------:R-:W-:Y:S02]  /*0100*/  IMAD.MOV.U32 R9, RZ, RZ, R5 ;  /* 0x000000ffff097224 */ /* 0x000fe400078e0005 */
[----:B0-----:R-:W-:-:S04]  /*0110*/  IMAD.WIDE.U32 R6, R0, 0x80, R6 ;  /* 0x0000008000067825 */ /* 0x001fc800078e0006 */
[----:B------:R-:W-:-:S07]  /*0120*/  IMAD.WIDE R6, R4, 0x4, R6 ;  /* 0x0000000404067825 */ /* 0x000fce00078e0206 */
.L_x_20:
[----:B------:R-:W-:Y:S01]  /*0130*/  VIADD R9, R9, 0x4000 ;  /* 0x0000400009097836 */ /* 0x000fe20000000000 */
[----:B------:R0:W-:Y:S04]  /*0140*/  CCTL.E.PF2 [R6] ;  /* 0x000000000600798f */ /* 0x0001e80000800100 */
[----:B------:R-:W-:Y:S02]  /*0150*/  ISETP.GE.AND P0, PT, R9, R2, PT ;  /* 0x000000020900720c */ /* 0x000fe40003f06270 */
[----:B0-----:R-:W-:-:S05]  /*0160*/  IADD3 R6, P1, PT, R6, 0x4000, RZ ;  /* 0x0000400006067810 */ /* 0x001fca0007f3e0ff */
[----:B------:R-:W-:-:S06]  /*0170*/  IMAD.X R7, RZ, RZ, R7, P1 ;  /* 0x000000ffff077224 */ /* 0x000fcc00008e0607 */
[----:B------:R-:W-:Y:S05]  /*0180*/  @!P0 BRA `(.L_x_20) ;  /* 0xfffffffc00e88947 */ /* 0x000fea000383ffff */
[----:B------:R-:W-:Y:S05]  /*0190*/  BSYNC.RECONVERGENT B1 ;  /* 0x0000000000017941 */ /* 0x000fea0003800200 */
.L_x_19:
[----:B------:R-:W0:Y:S02]  /*01a0*/  LDC.64 R6, c[0x0][0x3a8] ;  /* 0x0000ea00ff067b82 */ /* 0x000e240000000a00 */
[----:B0-----:R-:W-:-:S04]  /*01b0*/  IMAD.WIDE.U32 R6, R0, 0x80, R6 ;  /* 0x0000008000067825 */ /* 0x001fc800078e0006 */
[----:B------:R-:W-:-:S07]  /*01c0*/  IMAD.WIDE R6, R4, 0x4, R6 ;  /* 0x0000000404067825 */ /* 0x000fce00078e0206 */
.L_x_21:
[----:B------:R-:W-:Y:S01]  /*01d0*/  VIADD R5, R5, 0x4000 ;  /* 0x0000400005057836 */ /* 0x000fe20000000000 */
[----:B------:R0:W-:Y:S04]  /*01e0*/  CCTL.E.PF2 [R6] ;  /* 0x000000000600798f */ /* 0x0001e80000800100 */
[----:B------:R-:W-:Y:S02]  /*01f0*/  ISETP.GE.AND P0, PT, R5, R2, PT ;  /* 0x000000020500720c */ /* 0x000fe40003f06270 */
[----:B0-----:R-:W-:-:S05]  /*0200*/  IADD3 R6, P1, PT, R6, 0x4000, RZ ;  /* 0x0000400006067810 */ /* 0x001fca0007f3e0ff */
[----:B------:R-:W-:-:S06]  /*0210*/  IMAD.X R7, RZ, RZ, R7, P1 ;  /* 0x000000ffff077224 */ /* 0x000fcc00008e0607 */
[----:B------:R-:W-:Y:S05]  /*0220*/  @!P0 BRA `(.L_x_21) ;  /* 0xfffffffc00e88947 */ /* 0x000fea000383ffff */
.L_x_18:
[----:B------:R-:W-:Y:S05]  /*0230*/  BSYNC.RECONVERGENT B0 ;  /* 0x0000000000007941 */ /* 0x000fea0003800200 */
.L_x_17:
[----:B------:R-:W0:Y:S01]  /*0240*/  LDCU.128 UR12, c[0x0][0x390] ;  /* 0x00007200ff0c77ac */ /* 0x000e220008000c00 */
[----:B------:R-:W-:Y:S01]  /*0250*/  ISETP.GT.AND P0, PT, R3, R10, PT ;  /* 0x0000000a0300720c */ /* 0x000fe20003f04270 */
[----:B------:R-:W-:Y:S01]  /*0260*/  IMAD.WIDE R14, R4, 0x4, RZ ;  /* 0x00000004040e7825 */ /* 0x000fe200078e02ff */
[----:B------:R-:W1:Y:S01]  /*0270*/  LDCU.64 UR8, c[0x0][0x3a8] ;  /* 0x00007500ff0877ac */ /* 0x000e620008000a00 */
[----:B------:R-:W2:Y:S01]  /*0280*/  LDCU.64 UR10, c[0x0][0x358] ;  /* 0x00006b00ff0a77ac */ /* 0x000ea20008000a00 */
[C---:B0-----:R-:W-:Y:S02]  /*0290*/  IADD3 R6, P1, PT, R14.reuse, UR14, RZ ;  /* 0x0000000e0e067c10 */ /* 0x041fe4000ff3e0ff */
[C---:B------:R-:W-:Y:S02]  /*02a0*/  IADD3 R2, P3, PT, R14.reuse, UR12, RZ ;  /* 0x0000000c0e027c10 */ /* 0x040fe4000ff7e0ff */
[----:B-1----:R-:W-:Y:S02]  /*02b0*/  IADD3 R4, P2, PT, R14, UR8, RZ ;  /* 0x000000080e047c10 */ /* 0x002fe4000ff5e0ff */
[----:B------:R-:W-:-:S02]  /*02c0*/  IADD3.X R7, PT, PT, R15, UR15, RZ, P1, !PT ;  /* 0x0000000f0f077c10 */ /* 0x000fc40008ffe4ff */
[C---:B------:R-:W-:Y:S02]  /*02d0*/  IADD3.X R5, PT, PT, R15.reuse, UR9, RZ, P2, !PT ;  /* 0x000000090f057c10 */ /* 0x040fe400097fe4ff */
[----:B------:R-:W-:Y:S01]  /*02e0*/  IADD3.X R3, PT, PT, R15, UR13, RZ, P3, !PT ;  /* 0x0000000d0f037c10 */ /* 0x000fe20009ffe4ff */
[----:B--2---:R-:W-:Y:S06]  /*02f0*/  @P0 BRA `(.L_x_22) ;  /* 0x0000000800e80947 */ /* 0x004fec0003800000 */
[----:B------:R-:W-:-:S13]  /*0300*/  ISETP.GE.AND P0, PT, R12, 0x1, PT ;  /* 0x000000010c00780c */ /* 0x000fda0003f06270 */
[----:B------:R-:W-:Y:S05]  /*0310*/  @!P0 EXIT ;  /* 0x000000000000894d */ /* 0x000fea0003800000 */
[C---:B------:R-:W-:Y:S01]  /*0320*/  ISETP.GE.U32.AND P0, PT, R12.reuse, 0x8, PT ;  /* 0x000000080c00780c */ /* 0x040fe20003f06070 */
[----:B------:R-:W-:Y:S01]  /*0330*/  IMAD.MOV.U32 R9, RZ, RZ, RZ ;  /* 0x000000ffff097224 */ /* 0x000fe200078e00ff */
[----:B------:R-:W-:-:S11]  /*0340*/  LOP3.LUT R24, R12, 0x7, RZ, 0xc0, !PT ;  /* 0x000000070c187812 */ /* 0x000fd600078ec0ff */
[----:B------:R-:W-:Y:S05]  /*0350*/  @!P0 BRA `(.L_x_23) ;  /* 0x0000000400948947 */ /* 0x000fea0003800000 */
[----:B------:R-:W-:Y:S01]  /*0360*/  R2UR UR4, R14 ;  /* 0x000000000e0472ca */ /* 0x000fe200000e0000 */
[----:B------:R-:W0:Y:S01]  /*0370*/  LDC.64 R8, c[0x0][0x398] ;  /* 0x0000e600ff087b82 */ /* 0x000e220000000a00 */
[----:B------:R-:W-:Y:S01]  /*0380*/  R2UR UR5, R15 ;  /* 0x000000000f0572ca */ /* 0x000fe200000e0000 */
[----:B------:R-:W-:Y:S01]  /*0390*/  VIADD R18, R0, 0x80 ;  /* 0x0000008000127836 */ /* 0x000fe20000000000 */
[----:B------:R-:W-:Y:S01]  /*03a0*/  LOP3.LUT R12, R12, 0x7ffffff8, RZ, 0xc0, !PT ;  /* 0x7ffffff80c0c7812 */ /* 0x000fe200078ec0ff */
[----:B------:R-:W1:Y:S04]  /*03b0*/  LDCU UR16, c[0x0][0x388] ;  /* 0x00007100ff1077ac */ /* 0x000e680008000800 */
[----:B------:R-:W2:Y:S01]  /*03c0*/  LDC.64 R14, c[0x0][0x390] ;  /* 0x0000e400ff0e7b82 */ /* 0x000ea20000000a00 */
[----:B------:R-:W-:-:S03]  /*03d0*/  IMAD.MOV R19, RZ, RZ, -R12 ;  /* 0x000000ffff137224 */ /* 0x000fc600078e0a0c */
[----:B------:R-:W-:Y:S02]  /*03e0*/  UMOV UR6, UR4 ;  /* 0x0000000400067c82 */ /* 0x000fe40008000000 */
[----:B------:R-:W-:Y:S02]  /*03f0*/  UIADD3 UR4, UP2, UPT, UR6, 0x600, URZ ;  /* 0x0000060006047890 */ /* 0x000fe4000ff5e0ff */
[----:B------:R-:W3:Y:S01]  /*0400*/  LDC.64 R10, c[0x0][0x3a8] ;  /* 0x0000ea00ff0a7b82 */ /* 0x000ee20000000a00 */
[----:B------:R-:W-:Y:S01]  /*0410*/  UMOV UR7, UR5 ;  /* 0x0000000500077c82 */ /* 0x000fe20008000000 */
[----:B------:R-:W-:Y:S02]  /*0420*/  UIADD3 UR14, UP1, UPT, UR4, UR14, URZ ;  /* 0x0000000e040e7290 */ /* 0x000fe4000ff3e0ff */
[----:B------:R-:W-:Y:S02]  /*0430*/  UIADD3 UR12, UP0, UPT, UR4, UR12, URZ ;  /* 0x0000000c040c7290 */ /* 0x000fe4000ff1e0ff */
[----:B------:R-:W-:-:S02]  /*0440*/  UIADD3.X UR5, UPT, UPT, URZ, UR7, URZ, UP2, !UPT ;  /* 0x00000007ff057290 */ /* 0x000fc400097fe4ff */
[----:B------:R-:W-:Y:S02]  /*0450*/  UIADD3 UR4, UP2, UPT, UR4, UR8, URZ ;  /* 0x0000000804047290 */ /* 0x000fe4000ff5e0ff */
[----:B------:R-:W-:Y:S02]  /*0460*/  UIADD3.X UR15, UPT, UPT, UR5, UR15, URZ, UP1, !UPT ;  /* 0x0000000f050f7290 */ /* 0x000fe40008ffe4ff */
[----:B------:R-:W-:Y:S02]  /*0470*/  UIADD3.X UR13, UPT, UPT, UR5, UR13, URZ, UP0, !UPT ;  /* 0x0000000d050d7290 */ /* 0x000fe400087fe4ff */
[----:B------:R-:W-:Y:S01]  /*0480*/  UIADD3.X UR5, UPT, UPT, UR5, UR9, URZ, UP2, !UPT ;  /* 0x0000000905057290 */ /* 0x000fe200097fe4ff */
[----:B012---:R-:W-:-:S11]  /*0490*/  IMAD.WIDE.U32 R12, R0, 0x4, R14 ;  /* 0x00000004000c7825 */ /* 0x007fd600078e000e */
.L_x_24:
[----:B------:R-:W-:-:S04]  /*04a0*/  IMAD.WIDE.U32 R14, R0, 0x4, R8 ;  /* 0x00000004000e7825 */ /* 0x000fc800078e0008 */
[----:B---3--:R-:W-:Y:S01]  /*04b0*/  IMAD.WIDE.U32 R16, R0, 0x4, R10 ;  /* 0x0000000400107825 */ /* 0x008fe200078e000a */
[----:B------:R-:W-:Y:S02]  /*04c0*/  IADD3 R14, P0, PT, R14, UR6, RZ ;  /* 0x000000060e0e7c10 */ /* 0x000fe4000ff1e0ff */
[----:B-1----:R-:W-:Y:S02]  /*04d0*/  IADD3 R22, P1, PT, R16, UR6, RZ ;  /* 0x0000000610167c10 */ /* 0x002fe4000ff3e0ff */
[----:B------:R-:W-:Y:S02]  /*04e0*/  IADD3.X R15, PT, PT, R15, UR7, RZ, P0, !PT ;  /* 0x000000070f0f7c10 */ /* 0x000fe400087fe4ff */
[----:B------:R-:W-:-:S03]  /*04f0*/  IADD3.X R23, PT, PT, R17, UR7, RZ, P1, !PT ;  /* 0x0000000711177c10 */ /* 0x000fc60008ffe4ff */
[----:B------:R-:W2:Y:S04]  /*0500*/  LDG.E R14, desc[UR10][R14.64] ;  /* 0x0000000a0e0e7981 */ /* 0x000ea8000c1e1900 */
[----:B------:R-:W3:Y:S01]  /*0510*/  LDG.E R22, desc[UR10][R22.64] ;  /* 0x0000000a16167981 */ /* 0x000ee2000c1e1900 */
[----:B------:R-:W-:Y:S01]  /*0520*/  IADD3 R20, P0, PT, R12, UR6, RZ ;  /* 0x000000060c147c10 */ /* 0x000fe2000ff1e0ff */
[----:B------:R-:W-:Y:S02]  /*0530*/  IMAD.U32 R26, RZ, RZ, UR14 ;  /* 0x0000000eff1a7e24 */ /* 0x000fe4000f8e00ff */
[----:B------:R-:W-:Y:S01]  /*0540*/  IMAD.U32 R27, RZ, RZ, UR15 ;  /* 0x0000000fff1b7e24 */ /* 0x000fe2000f8e00ff */
[----:B------:R-:W-:Y:S02]  /*0550*/  IADD3.X R21, PT, PT, R13, UR7, RZ, P0, !PT ;  /* 0x000000070d157c10 */ /* 0x000fe400087fe4ff */
[----:B--2---:R-:W-:Y:S01]  /*0560*/  I2FP.F32.S32 R16, R14 ;  /* 0x0000000e00107245 */ /* 0x004fe20000201400 */
[----:B------:R-:W-:Y:S01]  /*0570*/  IMAD.WIDE R14, R18, 0x4, R26 ;  /* 0x00000004120e7825 */ /* 0x000fe200078e021a */
        /* <DEDUP_REMOVED lines=65> */
[----:B------:R-:W0:Y:S02]  /*0990*/  LDC R12, c[0x0][0x384] ;  /* 0x0000e100ff0c7b82 */ /* 0x000e240000000800 */
[----:B0-----:R-:W-:-:S07]  /*09a0*/  LOP3.LUT R9, R12, 0x7ffffff8, RZ, 0xc0, !PT ;  /* 0x7ffffff80c097812 */ /* 0x001fce00078ec0ff */
.L_x_23:
        /* <DEDUP_REMOVED lines=9> */
[C---:B------:R-:W-:Y:S01]  /*0a40*/  IMAD.WIDE R10, R17.reuse, 0x4, R4 ;  /* 0x00000004110a7825 */ /* 0x040fe200078e0204 */
[----:B------:R-:W2:Y:S04]  /*0a50*/  LDG.E R8, desc[UR10][R14.64] ;  /* 0x0000000a0e087981 */ /* 0x000ea8000c1e1900 */
[----:B------:R-:W3:Y:S01]  /*0a60*/  LDG.E R13, desc[UR10][R10.64] ;  /* 0x0000000a0a0d7981 */ /* 0x000ee2000c1e1900 */
[----:B------:R-:W-:Y:S01]  /*0a70*/  IMAD.WIDE R16, R17, 0x4, R2 ;  /* 0x0000000411107825 */ /* 0x000fe200078e0202 */
[----:B--2---:R-:W-:Y:S02]  /*0a80*/  I2FP.F32.S32 R8, R8 ;  /* 0x0000000800087245 */ /* 0x004fe40000201400 */
[----:B---3--:R-:W-:-:S05]  /*0a90*/  I2FP.F32.S32 R13, R13 ;  /* 0x0000000d000d7245 */ /* 0x008fca0000201400 */
[----:B0-----:R-:W-:-:S04]  /*0aa0*/  FFMA R8, R8, UR4, R13 ;  /* 0x0000000408087c23 */ /* 0x001fc8000800000d */
[----:B------:R-:W0:Y:S02]  /*0ab0*/  F2I.TRUNC.NTZ R13, R8 ;  /* 0x00000008000d7305 */ /* 0x000e24000020f100 */
[----:B0-----:R0:W-:Y:S04]  /*0ac0*/  STG.E desc[UR10][R16.64], R13 ;  /* 0x0000000d10007986 */ /* 0x0011e8000c10190a */
[----:B------:R-:W2:Y:S04]  /*0ad0*/  LDG.E R18, desc[UR10][R14.64+0x200] ;  /* 0x0002000a0e127981 */ /* 0x000ea8000c1e1900 */
[----:B------:R-:W3:Y:S01]  /*0ae0*/  LDG.E R19, desc[UR10][R10.64+0x200] ;  /* 0x0002000a0a137981 */ /* 0x000ee2000c1e1900 */
[----:B--2---:R-:W-:-:S02]  /*0af0*/  I2FP.F32.S32 R18, R18 ;  /* 0x0000001200127245 */ /* 0x004fc40000201400 */
[----:B---3--:R-:W-:-:S05]  /*0b00*/  I2FP.F32.S32 R19, R19 ;  /* 0x0000001300137245 */ /* 0x008fca0000201400 */
[----:B------:R-:W-:-:S04]  /*0b10*/  FFMA R18, R18, UR4, R19 ;  /* 0x0000000412127c23 */ /* 0x000fc80008000013 */
[----:B------:R-:W2:Y:S02]  /*0b20*/  F2I.TRUNC.NTZ R19, R18 ;  /* 0x0000001200137305 */ /* 0x000ea4000020f100 */
[----:B--2---:R2:W-:Y:S04]  /*0b30*/  STG.E desc[UR10][R16.64+0x200], R19 ;  /* 0x0002001310007986 */ /* 0x0045e8000c10190a */
[----:B-1----:R-:W3:Y:S04]  /*0b40*/  LDG.E R21, desc[UR10][R14.64+0x400] ;  /* 0x0004000a0e157981 */ /* 0x002ee8000c1e1900 */
        /* <DEDUP_REMOVED lines=14> */
.L_x_25:
[----:B------:R-:W-:Y:S05]  /*0c30*/  @!P1 EXIT ;  /* 0x000000000000994d */ /* 0x000fea0003800000 */
[----:B------:R-:W-:Y:S02]  /*0c40*/  ISETP.NE.AND P0, PT, R20, 0x1, PT ;  /* 0x000000011400780c */ /* 0x000fe40003f05270 */
[----:B------:R-:W-:-:S04]  /*0c50*/  LOP3.LUT R12, R12, 0x1, RZ, 0xc0, !PT ;  /* 0x000000010c0c7812 */ /* 0x000fc800078ec0ff */
[----:B------:R-:W-:-:S07]  /*0c60*/  ISETP.NE.U32.AND P1, PT, R12, 0x1, PT ;  /* 0x000000010c00780c */ /* 0x000fce0003f25070 */
[----:B------:R-:W-:Y:S06]  /*0c70*/  @!P0 BRA `(.L_x_26) ;  /* 0x0000000000508947 */ /* 0x000fec0003800000 */
[----:B--2---:R-:W-:Y:S01]  /*0c80*/  LEA R19, R9, R0, 0x7 ;  /* 0x0000000009137211 */ /* 0x004fe200078e38ff */
[----:B------:R-:W0:Y:S04]  /*0c90*/  LDCU UR4, c[0x0][0x388] ;  /* 0x00007100ff0477ac */ /* 0x000e280008000800 */
        /* <DEDUP_REMOVED lines=16> */
[----:B------:R-:W2:Y:S02]  /*0da0*/  F2I.TRUNC.NTZ R19, R16 ;  /* 0x0000001000137305 */ /* 0x000ea4000020f100 */
[----:B--2---:R0:W-:Y:S02]  /*0db0*/  STG.E desc[UR10][R12.64+0x200], R19 ;  /* 0x000200130c007986 */ /* 0x0041e4000c10190a */
.L_x_26:
        /* <DEDUP_REMOVED lines=14> */
.L_x_22:
[----:B------:R-:W-:-:S13]  /*0ea0*/  ISETP.GE.AND P0, PT, R12, 0x1, PT ;  /* 0x000000010c00780c */ /* 0x000fda0003f06270 */
[----:B------:R-:W-:Y:S05]  /*0eb0*/  @!P0 EXIT ;  /* 0x000000000000894d */ /* 0x000fea0003800000 */
[C---:B------:R-:W-:Y:S01]  /*0ec0*/  ISETP.GE.U32.AND P0, PT, R12.reuse, 0x8, PT ;  /* 0x000000080c00780c */ /* 0x040fe20003f06070 */
[----:B------:R-:W-:Y:S01]  /*0ed0*/  IMAD.MOV.U32 R9, RZ, RZ, RZ ;  /* 0x000000ffff097224 */ /* 0x000fe200078e00ff */
[----:B------:R-:W-:-:S11]  /*0ee0*/  LOP3.LUT R20, R12, 0x7, RZ, 0xc0, !PT ;  /* 0x000000070c147812 */ /* 0x000fd600078ec0ff */
[----:B------:R-:W-:Y:S05]  /*0ef0*/  @!P0 BRA `(.L_x_27) ;  /* 0x0000000400788947 */ /* 0x000fea0003800000 */
[----:B------:R-:W-:Y:S01]  /*0f00*/  LOP3.LUT R9, R12, 0x7ffffff8, RZ, 0xc0, !PT ;  /* 0x7ffffff80c097812 */ /* 0x000fe200078ec0ff */
[----:B------:R-:W-:Y:S01]  /*0f10*/  IMAD.MOV.U32 R10, RZ, RZ, RZ ;  /* 0x000000ffff0a7224 */ /* 0x000fe200078e00ff */
[----:B------:R-:W0:Y:S06]  /*0f20*/  LDCU UR4, c[0x0][0x388] ;  /* 0x00007100ff0477ac */ /* 0x000e2c0008000800 */
.L_x_30:
[----:B-1----:R-:W-:-:S05]  /*0f30*/  IMAD R11, R10, 0x80, R0 ;  /* 0x000000800a0b7824 */ /* 0x002fca00078e0200 */
[----:B------:R-:W-:-:S13]  /*0f40*/  ISETP.GE.AND P0, PT, R11, R8, PT ;  /* 0x000000080b00720c */ /* 0x000fda0003f06270 */
[C---:B------:R-:W-:Y:S01]  /*0f50*/  @!P0 IMAD.WIDE.U32 R12, R11.reuse, 0x4, R6 ;  /* 0x000000040b0c8825 */ /* 0x040fe200078e0006 */
[----:B------:R-:W1:Y:S03]  /*0f60*/  @!P0 LDC R21, c[0x0][0x388] ;  /* 0x0000e200ff158b82 */ /* 0x000e660000000800 */
[C---:B------:R-:W-:Y:S02]  /*0f70*/  @!P0 IMAD.WIDE.U32 R16, R11.reuse, 0x4, R4 ;  /* 0x000000040b108825 */ /* 0x040fe400078e0004 */
[----:B------:R-:W2:Y:S04]  /*0f80*/  @!P0 LDG.E R12, desc[UR10][R12.64] ;  /* 0x0000000a0c0c8981 */ /* 0x000ea8000c1e1900 */
[----:B------:R-:W3:Y:S01]  /*0f90*/  @!P0 LDG.E R16, desc[UR10][R16.64] ;  /* 0x0000000a10108981 */ /* 0x000ee2000c1e1900 */
[----:B------:R-:W-:-:S02]  /*0fa0*/  VIADD R23, R11, 0x80 ;  /* 0x000000800b177836 */ /* 0x000fc40000000000 */
[----:B------:R-:W-:-:S03]  /*0fb0*/  @!P0 IMAD.WIDE.U32 R18, R11, 0x4, R2 ;  /* 0x000000040b128825 */ /* 0x000fc600078e0002 */
[----:B------:R-:W-:-:S13]  /*0fc0*/  ISETP.GE.AND P1, PT, R23, R8, PT ;  /* 0x000000081700720c */ /* 0x000fda0003f26270 */
[----:B------:R-:W4:Y:S01]  /*0fd0*/  @!P1 LDC R22, c[0x0][0x388] ;  /* 0x0000e200ff169b82 */ /* 0x000f220000000800 */
[----:B--2---:R-:W-:Y:S01]  /*0fe0*/  @!P0 I2FP.F32.S32 R14, R12 ;  /* 0x0000000c000e8245 */ /* 0x004fe20000201400 */
[----:B------:R-:W-:Y:S01]  /*0ff0*/  IMAD.WIDE R12, R23, 0x4, R4 ;  /* 0x00000004170c7825 */ /* 0x000fe200078e0204 */
[----:B---3--:R-:W-:-:S05]  /*1000*/  @!P0 I2FP.F32.S32 R15, R16 ;  /* 0x00000010000f8245 */ /* 0x008fca0000201400 */
[----:B-1----:R-:W-:Y:S01]  /*1010*/  @!P0 FFMA R21, R14, R21, R15 ;  /* 0x000000150e158223 */ /* 0x002fe2000000000f */
[----:B------:R-:W-:-:S05]  /*1020*/  IMAD.WIDE R14, R23, 0x4, R6 ;  /* 0x00000004170e7825 */ /* 0x000fca00078e0206 */
[----:B------:R-:W1:Y:S02]  /*1030*/  @!P0 F2I.TRUNC.NTZ R21, R21 ;  /* 0x0000001500158305 */ /* 0x000e64000020f100 */
[----:B-1----:R1:W-:Y:S04]  /*1040*/  @!P0 STG.E desc[UR10][R18.64], R21 ;  /* 0x0000001512008986 */ /* 0x0023e8000c10190a */
[----:B------:R-:W2:Y:S04]  /*1050*/  @!P1 LDG.E R16, desc[UR10][R14.64] ;  /* 0x0000000a0e109981 */ /* 0x000ea8000c1e1900 */
[----:B------:R-:W3:Y:S01]  /*1060*/  @!P1 LDG.E R17, desc[UR10][R12.64] ;  /* 0x0000000a0c119981 */ /* 0x000ee2000c1e1900 */
[----:B--2---:R-:W-:-:S02]  /*1070*/  @!P1 I2FP.F32.S32 R16, R16 ;  /* 0x0000001000109245 */ /* 0x004fc40000201400 */
[----:B---3--:R-:W-:-:S05]  /*1080*/  @!P1 I2FP.F32.S32 R17, R17 ;  /* 0x0000001100119245 */ /* 0x008fca0000201400 */
[----:B----4-:R-:W-:Y:S01]  /*1090*/  @!P1 FFMA R22, R16, R22, R17 ;  /* 0x0000001610169223 */ /* 0x010fe20000000011 */
[----:B------:R-:W-:-:S03]  /*10a0*/  VIADD R17, R11, 0x100 ;  /* 0x000001000b117836 */ /* 0x000fc60000000000 */
[----:B------:R-:W2:Y:S02]  /*10b0*/  @!P1 F2I.TRUNC.NTZ R25, R22 ;  /* 0x0000001600199305 */ /* 0x000ea4000020f100 */
[----:B------:R-:W-:Y:S01]  /*10c0*/  ISETP.GE.AND P0, PT, R17, R8, PT ;  /* 0x000000081100720c */ /* 0x000fe20003f06270 */
[----:B------:R-:W-:-:S05]  /*10d0*/  IMAD.WIDE R16, R23, 0x4, R2 ;  /* 0x0000000417107825 */ /* 0x000fca00078e0202 */
[----:B--2---:R-:W-:Y:S07]  /*10e0*/  @!P1 STG.E desc[UR10][R16.64], R25 ;  /* 0x0000001910009986 */ /* 0x004fee000c10190a */
[----:B-1----:R-:W1:Y:S01]  /*10f0*/  @!P0 LDC R21, c[0x0][0x388] ;  /* 0x0000e200ff158b82 */ /* 0x002e620000000800 */
[----:B------:R-:W2:Y:S04]  /*1100*/  @!P0 LDG.E R18, desc[UR10][R14.64+0x200] ;  /* 0x0002000a0e128981 */ /* 0x000ea8000c1e1900 */
[----:B------:R-:W3:Y:S01]  /*1110*/  @!P0 LDG.E R19, desc[UR10][R12.64+0x200] ;  /* 0x0002000a0c138981 */ /* 0x000ee2000c1e1900 */
[----:B--2---:R-:W-:-:S02]  /*1120*/  @!P0 I2FP.F32.S32 R18, R18 ;  /* 0x0000001200128245 */ /* 0x004fc40000201400 */
[----:B---3--:R-:W-:-:S05]  /*1130*/  @!P0 I2FP.F32.S32 R19, R19 ;  /* 0x0000001300138245 */ /* 0x008fca0000201400 */
[----:B-1----:R-:W-:Y:S01]  /*1140*/  @!P0 FFMA R18, R18, R21, R19 ;  /* 0x0000001512128223 */ /* 0x002fe20000000013 */
[----:B------:R-:W-:-:S03]  /*1150*/  VIADD R21, R11, 0x180 ;  /* 0x000001800b157836 */ /* 0x000fc60000000000 */
[----:B------:R-:W1:Y:S02]  /*1160*/  @!P0 F2I.TRUNC.NTZ R19, R18 ;  /* 0x0000001200138305 */ /* 0x000e64000020f100 */
[----:B------:R-:W-:Y:S01]  /*1170*/  ISETP.GE.AND P1, PT, R21, R8, PT ;  /* 0x000000081500720c */ /* 0x000fe20003f26270 */
[----:B-1----:R1:W-:-:S12]  /*1180*/  @!P0 STG.E desc[UR10][R16.64+0x200], R19 ;  /* 0x0002001310008986 */ /* 0x0023d8000c10190a */
[----:B------:R-:W2:Y:S01]  /*1190*/  @!P1 LDC R23, c[0x0][0x388] ;  /* 0x0000e200ff179b82 */ /* 0x000ea20000000800 */
        /* <DEDUP_REMOVED lines=11> */
[----:B-1----:R-:W5:Y:S01]  /*1250*/  @!P0 LDG.E R19, desc[UR10][R12.64+0x600] ;  /* 0x0006000a0c138981 */ /* 0x002f62000c1e1900 */
[----:B------:R-:W-:-:S05]  /*1260*/  VIADD R23, R11, 0x280 ;  /* 0x000002800b177836 */ /* 0x000fca0000000000 */
[----:B------:R-:W-:-:S13]  /*1270*/  ISETP.GE.AND P1, PT, R23, R8, PT ;  /* 0x000000081700720c */ /* 0x000fda0003f26270 */
[----:B------:R-:W1:Y:S01]  /*1280*/  @!P1 LDC R23, c[0x0][0x388] ;  /* 0x0000e200ff179b82 */ /* 0x000e620000000800 */
[----:B----4-:R-:W-:Y:S02]  /*1290*/  @!P0 I2FP.F32.S32 R18, R18 ;  /* 0x0000001200128245 */ /* 0x010fe40000201400 */
[----:B-----5:R-:W-:-:S05]  /*12a0*/  @!P0 I2FP.F32.S32 R19, R19 ;  /* 0x0000001300138245 */ /* 0x020fca0000201400 */
[----:B---3--:R-:W-:-:S04]  /*12b0*/  @!P0 FFMA R18, R18, R22, R19 ;  /* 0x0000001612128223 */ /* 0x008fc80000000013 */
[----:B------:R-:W3:Y:S02]  /*12c0*/  @!P0 F2I.TRUNC.NTZ R19, R18 ;  /* 0x0000001200138305 */ /* 0x000ee4000020f100 */
[----:B---3--:R3:W-:Y:S04]  /*12d0*/  @!P0 STG.E desc[UR10][R16.64+0x600], R19 ;  /* 0x0006001310008986 */ /* 0x0087e8000c10190a */
[----:B--2---:R-:W2:Y:S04]  /*12e0*/  @!P1 LDG.E R21, desc[UR10][R14.64+0x800] ;  /* 0x0008000a0e159981 */ /* 0x004ea8000c1e1900 */
[----:B------:R-:W4:Y:S01]  /*12f0*/  @!P1 LDG.E R22, desc[UR10][R12.64+0x800] ;  /* 0x0008000a0c169981 */ /* 0x000f22000c1e1900 */
[----:B--2---:R-:W-:-:S02]  /*1300*/  @!P1 I2FP.F32.S32 R21, R21 ;  /* 0x0000001500159245 */ /* 0x004fc40000201400 */
[----:B----4-:R-:W-:-:S05]  /*1310*/  @!P1 I2FP.F32.S32 R22, R22 ;  /* 0x0000001600169245 */ /* 0x010fca0000201400 */
[----:B-1----:R-:W-:Y:S01]  /*1320*/  @!P1 FFMA R21, R21, R23, R22 ;  /* 0x0000001715159223 */ /* 0x002fe20000000016 */
[----:B------:R-:W-:-:S05]  /*1330*/  VIADD R23, R11, 0x300 ;  /* 0x000003000b177836 */ /* 0x000fca0000000000 */
[----:B------:R-:W1:Y:S01]  /*1340*/  @!P1 F2I.TRUNC.NTZ R21, R21 ;  /* 0x0000001500159305 */ /* 0x000e62000020f100 */
[----:B------:R-:W-:-:S13]  /*1350*/  ISETP.GE.AND P0, PT, R23, R8, PT ;  /* 0x000000081700720c */ /* 0x000fda0003f06270 */
[----:B------:R-:W2:Y:S01]  /*1360*/  @!P0 LDC R22, c[0x0][0x388] ;  /* 0x0000e200ff168b82 */ /* 0x000ea20000000800 */
[----:B-1----:R1:W-:Y:S04]  /*1370*/  @!P1 STG.E desc[UR10][R16.64+0x800], R21 ;  /* 0x0008001510009986 */ /* 0x0023e8000c10190a */
[----:B------:R-:W4:Y:S04]  /*1380*/  @!P0 LDG.E R18, desc[UR10][R14.64+0xa00] ;  /* 0x000a000a0e128981 */ /* 0x000f28000c1e1900 */
[----:B---3--:R-:W3:Y:S01]  /*1390*/  @!P0 LDG.E R19, desc[UR10][R12.64+0xa00] ;  /* 0x000a000a0c138981 */ /* 0x008ee2000c1e1900 */
[----:B------:R-:W-:Y:S01]  /*13a0*/  IADD3 R11, PT, PT, R11, 0x380, RZ ;  /* 0x000003800b0b7810 */ /* 0x000fe20007ffe0ff */
[----:B------:R-:W-:Y:S01]  /*13b0*/  VIADD R10, R10, 0x8 ;  /* 0x000000080a0a7836 */ /* 0x000fe20000000000 */
[----:B------:R-:W-:Y:S04]  /*13c0*/  BSSY.RECONVERGENT B0, `(.L_x_28) ;  /* 0x0000010000007945 */ /* 0x000fe80003800200 */
[----:B------:R-:W-:-:S02]  /*13d0*/  ISETP.NE.AND P1, PT, R10, R9, PT ;  /* 0x000000090a00720c */ /* 0x000fc40003f25270 */
[----:B----4-:R-:W-:Y:S02]  /*13e0*/  @!P0 I2FP.F32.S32 R18, R18 ;  /* 0x0000001200128245 */ /* 0x010fe40000201400 */
[----:B---3--:R-:W-:-:S05]  /*13f0*/  @!P0 I2FP.F32.S32 R19, R19 ;  /* 0x0000001300138245 */ /* 0x008fca0000201400 */
[----:B--2---:R-:W-:-:S04]  /*1400*/  @!P0 FFMA R18, R18, R22, R19 ;  /* 0x0000001612128223 */ /* 0x004fc80000000013 */
[----:B------:R-:W2:Y:S02]  /*1410*/  @!P0 F2I.TRUNC.NTZ R19, R18 ;  /* 0x0000001200138305 */ /* 0x000ea4000020f100 */
[----:B--2---:R1:W-:Y:S01]  /*1420*/  @!P0 STG.E desc[UR10][R16.64+0xa00], R19 ;  /* 0x000a001310008986 */ /* 0x0043e2000c10190a */
[----:B------:R-:W-:-:S13]  /*1430*/  ISETP.GE.AND P0, PT, R11, R8, PT ;  /* 0x000000080b00720c */ /* 0x000fda0003f06270 */
[----:B-1----:R-:W-:Y:S05]  /*1440*/  @P0 BRA `(.L_x_29) ;  /* 0x00000000001c0947 */ /* 0x002fea0003800000 */
[----:B------:R-:W2:Y:S04]  /*1450*/  LDG.E R14, desc[UR10][R14.64+0xc00] ;  /* 0x000c000a0e0e7981 */ /* 0x000ea8000c1e1900 */
[----:B------:R-:W3:Y:S01]  /*1460*/  LDG.E R12, desc[UR10][R12.64+0xc00] ;  /* 0x000c000a0c0c7981 */ /* 0x000ee2000c1e1900 */
[----:B--2---:R-:W-:Y:S02]  /*1470*/  I2FP.F32.S32 R11, R14 ;  /* 0x0000000e000b7245 */ /* 0x004fe40000201400 */
[----:B---3--:R-:W-:-:S05]  /*1480*/  I2FP.F32.S32 R18, R12 ;  /* 0x0000000c00127245 */ /* 0x008fca0000201400 */
[----:B0-----:R-:W-:-:S06]  /*1490*/  FFMA R11, R11, UR4, R18 ;  /* 0x000000040b0b7c23 */ /* 0x001fcc0008000012 */
[----:B------:R-:W0:Y:S02]  /*14a0*/  F2I.TRUNC.NTZ R11, R11 ;  /* 0x0000000b000b7305 */ /* 0x000e24000020f100 */
[----:B0-----:R1:W-:Y:S02]  /*14b0*/  STG.E desc[UR10][R16.64+0xc00], R11 ;  /* 0x000c000b10007986 */ /* 0x0013e4000c10190a */
.L_x_29:
[----:B0-----:R-:W-:Y:S05]  /*14c0*/  BSYNC.RECONVERGENT B0 ;  /* 0x0000000000007941 */ /* 0x001fea0003800200 */
.L_x_28:
[----:B------:R-:W-:Y:S05]  /*14d0*/  @P1 BRA `(.L_x_30) ;  /* 0xfffffff800941947 */ /* 0x000fea000383ffff */
.L_x_27:
[----:B------:R-:W-:-:S13]  /*14e0*/  ISETP.NE.AND P0, PT, R20, RZ, PT ;  /* 0x000000ff1400720c */ /* 0x000fda0003f05270 */
[----:B------:R-:W-:Y:S05]  /*14f0*/  @!P0 EXIT ;  /* 0x000000000000894d */ /* 0x000fea0003800000 */
[----:B------:R-:W0:Y:S01]  /*1500*/  LDC R10, c[0x0][0x384] ;  /* 0x0000e100ff0a7b82 */ /* 0x000e220000000800 */
[----:B------:R-:W-:Y:S02]  /*1510*/  ISETP.GE.U32.AND P1, PT, R20, 0x4, PT ;  /* 0x000000041400780c */ /* 0x000fe40003f26070 */
[----:B0-----:R-:W-:-:S04]  /*1520*/  LOP3.LUT R24, R10, 0x3, RZ, 0xc0, !PT ;  /* 0x000000030a187812 */ /* 0x001fc800078ec0ff */
[----:B------:R-:W-:-:S07]  /*1530*/  ISETP.NE.AND P0, PT, R24, RZ, PT ;  /* 0x000000ff1800720c */ /* 0x000fce0003f05270 */
[----:B------:R-:W-:Y:S06]  /*1540*/  @!P1 BRA `(.L_x_31) ;  /* 0x0000000000d49947 */ /* 0x000fec0003800000 */
[----:B-1----:R-:W-:-:S05]  /*1550*/  IMAD R11, R9, 0x80, R0 ;  /* 0x00000080090b7824 */ /* 0x002fca00078e0200 */
        /* <DEDUP_REMOVED lines=34> */
[----:B-1----:R-:W1:Y:S01]  /*1780*/  @!P2 LDC R22, c[0x0][0x388] ;  /* 0x0000e200ff16ab82 */ /* 0x002e620000000800 */
        /* <DEDUP_REMOVED lines=13> */
[----:B-1----:R-:W-:Y:S01]  /*1860*/  @!P2 FFMA R22, R14, R22, R15 ;  /* 0x000000160e16a223 */ /* 0x002fe2000000000f */
[----:B------:R-:W-:-:S03]  /*1870*/  @!P2 IMAD.WIDE R14, R11, 0x4, R2 ;  /* 0x000000040b0ea825 */ /* 0x000fc600078e0202 */
[----:B------:R-:W1:Y:S02]  /*1880*/  @!P2 F2I.TRUNC.NTZ R23, R22 ;  /* 0x000000160017a305 */ /* 0x000e64000020f100 */
[----:B-1----:R0:W-:Y:S02]  /*1890*/  @!P2 STG.E desc[UR10][R14.64], R23 ;  /* 0x000000170e00a986 */ /* 0x0021e4000c10190a */
.L_x_31:
[----:B------:R-:W-:Y:S05]  /*18a0*/  @!P0 EXIT ;  /* 0x000000000000894d */ /* 0x000fea0003800000 */
[----:B------:R-:W-:Y:S02]  /*18b0*/  ISETP.NE.AND P0, PT, R24, 0x1, PT ;  /* 0x000000011800780c */ /* 0x000fe40003f05270 */
[----:B------:R-:W-:-:S04]  /*18c0*/  LOP3.LUT R10, R10, 0x1, RZ, 0xc0, !PT ;  /* 0x000000010a0a7812 */ /* 0x000fc800078ec0ff */
[----:B------:R-:W-:-:S07]  /*18d0*/  ISETP.NE.U32.AND P2, PT, R10, 0x1, PT ;  /* 0x000000010a00780c */ /* 0x000fce0003f45070 */
[----:B------:R-:W-:Y:S06]  /*18e0*/  @!P0 BRA `(.L_x_32) ;  /* 0x00000000006c8947 */ /* 0x000fec0003800000 */
[----:B-1----:R-:W-:-:S05]  /*18f0*/  IMAD R17, R9, 0x80, R0 ;  /* 0x0000008009117824 */ /* 0x002fca00078e0200 */
[----:B------:R-:W-:-:S13]  /*1900*/  ISETP.GE.AND P0, PT, R17, R8, PT ;  /* 0x000000081100720c */ /* 0x000fda0003f06270 */
[C---:B------:R-:W-:Y:S01]  /*1910*/  @!P0 IMAD.WIDE R10, R17.reuse, 0x4, R6 ;  /* 0x00000004110a8825 */ /* 0x040fe200078e0206 */
[----:B------:R-:W1:Y:S03]  /*1920*/  @!P0 LDC R18, c[0x0][0x388] ;  /* 0x0000e200ff128b82 */ /* 0x000e660000000800 */
[C---:B0-----:R-:W-:Y:S02]  /*1930*/  @!P0 IMAD.WIDE R12, R17.reuse, 0x4, R4 ;  /* 0x00000004110c8825 */ /* 0x041fe400078e0204 */
[----:B------:R-:W2:Y:S04]  /*1940*/  @!P0 LDG.E R10, desc[UR10][R10.64] ;  /* 0x0000000a0a0a8981 */ /* 0x000ea8000c1e1900 */
[----:B------:R-:W3:Y:S01]  /*1950*/  @!P0 LDG.E R12, desc[UR10][R12.64] ;  /* 0x0000000a0c0c8981 */ /* 0x000ee2000c1e1900 */
[----:B------:R-:W-:-:S05]  /*1960*/  VIADD R23, R17, 0x80 ;  /* 0x0000008011177836 */ /* 0x000fca0000000000 */
[----:B------:R-:W-:-:S13]  /*1970*/  ISETP.GE.AND P1, PT, R23, R8, PT ;  /* 0x000000081700720c */ /* 0x000fda0003f26270 */
[----:B------:R-:W0:Y:S01]  /*1980*/  @!P1 LDC R20, c[0x0][0x388] ;  /* 0x0000e200ff149b82 */ /* 0x000e220000000800 */
[----:B--2---:R-:W-:Y:S01]  /*1990*/  @!P0 I2FP.F32.S32 R14, R10 ;  /* 0x0000000a000e8245 */ /* 0x004fe20000201400 */
[----:B------:R-:W-:Y:S01]  /*19a0*/  @!P1 IMAD.WIDE R10, R23, 0x4, R4 ;  /* 0x00000004170a9825 */ /* 0x000fe200078e0204 */
[----:B---3--:R-:W-:-:S05]  /*19b0*/  @!P0 I2FP.F32.S32 R15, R12 ;  /* 0x0000000c000f8245 */ /* 0x008fca0000201400 */
[----:B-1----:R-:W-:Y:S01]  /*19c0*/  @!P0 FFMA R18, R14, R18, R15 ;  /* 0x000000120e128223 */ /* 0x002fe2000000000f */
[----:B------:R-:W-:-:S03]  /*19d0*/  @!P0 IMAD.WIDE R14, R17, 0x4, R2 ;  /* 0x00000004110e8825 */ /* 0x000fc600078e0202 */
[----:B------:R-:W1:Y:S01]  /*19e0*/  @!P0 F2I.TRUNC.NTZ R19, R18 ;  /* 0x0000001200138305 */ /* 0x000e62000020f100 */
[----:B------:R-:W-:Y:S01]  /*19f0*/  @!P1 IMAD.WIDE R16, R23, 0x4, R6 ;  /* 0x0000000417109825 */ /* 0x000fe200078e0206 */
[----:B-1----:R2:W-:Y:S05]  /*1a00*/  @!P0 STG.E desc[UR10][R14.64], R19 ;  /* 0x000000130e008986 */ /* 0x0025ea000c10190a */
[----:B------:R-:W3:Y:S04]  /*1a10*/  @!P1 LDG.E R16, desc[UR10][R16.64] ;  /* 0x0000000a10109981 */ /* 0x000ee8000c1e1900 */
[----:B------:R-:W4:Y:S01]  /*1a20*/  @!P1 LDG.E R10, desc[UR10][R10.64] ;  /* 0x0000000a0a0a9981 */ /* 0x000f22000c1e1900 */
[----:B------:R-:W-:Y:S01]  /*1a30*/  VIADD R9, R9, 0x2 ;  /* 0x0000000209097836 */ /* 0x000fe20000000000 */
[----:B---3--:R-:W-:-:S02]  /*1a40*/  @!P1 I2FP.F32.S32 R12, R16 ;  /* 0x00000010000c9245 */ /* 0x008fc40000201400 */
[----:B----4-:R-:W-:-:S05]  /*1a50*/  @!P1 I2FP.F32.S32 R13, R10 ;  /* 0x0000000a000d9245 */ /* 0x010fca0000201400 */
[----:B0-----:R-:W-:Y:S01]  /*1a60*/  @!P1 FFMA R20, R12, R20, R13 ;  /* 0x000000140c149223 */ /* 0x001fe2000000000d */
[----:B------:R-:W-:-:S03]  /*1a70*/  @!P1 IMAD.WIDE R12, R23, 0x4, R2 ;  /* 0x00000004170c9825 */ /* 0x000fc600078e0202 */
[----:B------:R-:W0:Y:S02]  /*1a80*/  @!P1 F2I.TRUNC.NTZ R21, R20 ;  /* 0x0000001400159305 */ /* 0x000e24000020f100 */
[----:B0-----:R2:W-:Y:S02]  /*1a90*/  @!P1 STG.E desc[UR10][R12.64], R21 ;  /* 0x000000150c009986 */ /* 0x0015e4000c10190a */
.L_x_32:
[----:B------:R-:W-:Y:S05]  /*1aa0*/  @P2 EXIT ;  /* 0x000000000000294d */ /* 0x000fea0003800000 */
[----:B-1----:R-:W-:-:S05]  /*1ab0*/  IMAD R11, R9, 0x80, R0 ;  /* 0x00000080090b7824 */ /* 0x002fca00078e0200 */
[----:B------:R-:W-:-:S13]  /*1ac0*/  ISETP.GE.AND P0, PT, R11, R8, PT ;  /* 0x000000080b00720c */ /* 0x000fda0003f06270 */
[----:B------:R-:W-:Y:S05]  /*1ad0*/  @P0 EXIT ;  /* 0x000000000000094d */ /* 0x000fea0003800000 */
[C---:B------:R-:W-:Y:S01]  /*1ae0*/  IMAD.WIDE R6, R11.reuse, 0x4, R6 ;  /* 0x000000040b067825 */ /* 0x040fe200078e0206 */
[----:B------:R-:W1:Y:S03]  /*1af0*/  LDCU UR4, c[0x0][0x388] ;  /* 0x00007100ff0477ac */ /* 0x000e660008000800 */
[C---:B------:R-:W-:Y:S02]  /*1b00*/  IMAD.WIDE R4, R11.reuse, 0x4, R4 ;  /* 0x000000040b047825 */ /* 0x040fe400078e0204 */
[----:B------:R-:W3:Y:S04]  /*1b10*/  LDG.E R6, desc[UR10][R6.64] ;  /* 0x0000000a06067981 */ /* 0x000ee8000c1e1900 */
[----:B------:R-:W4:Y:S01]  /*1b20*/  LDG.E R4, desc[UR10][R4.64] ;  /* 0x0000000a04047981 */ /* 0x000f22000c1e1900 */
[----:B------:R-:W-:Y:S01]  /*1b30*/  IMAD.WIDE R2, R11, 0x4, R2 ;  /* 0x000000040b027825 */ /* 0x000fe200078e0202 */
[----:B---3--:R-:W-:-:S02]  /*1b40*/  I2FP.F32.S32 R0, R6 ;  /* 0x0000000600007245 */ /* 0x008fc40000201400 */
[----:B----4-:R-:W-:-:S05]  /*1b50*/  I2FP.F32.S32 R9, R4 ;  /* 0x0000000400097245 */ /* 0x010fca0000201400 */
[----:B-1----:R-:W-:-:S04]  /*1b60*/  FFMA R0, R0, UR4, R9 ;  /* 0x0000000400007c23 */ /* 0x002fc80008000009 */
[----:B------:R-:W1:Y:S02]  /*1b70*/  F2I.TRUNC.NTZ R9, R0 ;  /* 0x0000000000097305 */ /* 0x000e64000020f100 */
[----:B-1----:R-:W-:Y:S01]  /*1b80*/  STG.E desc[UR10][R2.64], R9 ;  /* 0x0000000902007986 */ /* 0x002fe2000c10190a */
[----:B------:R-:W-:Y:S05]  /*1b90*/  EXIT ;  /* 0x000000000000794d */ /* 0x000fea0003800000 */
.L_x_33:
        /* <DEDUP_REMOVED lines=14> */
.L_x_46:


//--------------------- .text._ZN3cub18CUB_300001_SM_10006detail8for_each13static_kernelINS2_12policy_hub_t12policy_500_tElN6thrust24THRUST_300001_SM_1000_NS8cuda_cub20__uninitialized_copy7functorINS7_6detail15normal_iteratorINS7_10device_ptrIiEEEENS7_7pointerIiNS8_3tagENS7_11use_defaultESI_EEEEEEvT0_T1_ --------------------------
	.section	.text._ZN3cub18CUB_300001_SM_10006detail8for_each13static_kernelINS2_12policy_hub_t12policy_500_tElN6thrust24THRUST_300001_SM_1000_NS8cuda_cub20__uninitialized_copy7functorINS7_6detail15normal_iteratorINS7_10device_ptrIiEEEENS7_7pointerIiNS8_3tagENS7_11use_defaultESI_EEEEEEvT0_T1_,"ax",@progbits
	.align	128
        .global         _ZN3cub18CUB_300001_SM_10006detail8for_each13static_kernelINS2_12policy_hub_t12policy_500_tElN6thrust24THRUST_300001_SM_1000_NS8cuda_cub20__uninitialized_copy7functorINS7_6detail15normal_iteratorINS7_10device_ptrIiEEEENS7_7pointerIiNS8_3tagENS7_11use_defaultESI_EEEEEEvT0_T1_
        .type           _ZN3cub18CUB_300001_SM_10006detail8for_each13static_kernelINS2_12policy_hub_t12policy_500_tElN6thrust24THRUST_300001_SM_1000_NS8cuda_cub20__uninitialized_copy7functorINS7_6detail15normal_iteratorINS7_10device_ptrIiEEEENS7_7pointerIiNS8_3tagENS7_11use_defaultESI_EEEEEEvT0_T1_,@function
        .size           _ZN3cub18CUB_300001_SM_10006detail8for_each13static_kernelINS2_12policy_hub_t12policy_500_tElN6thrust24THRUST_300001_SM_1000_NS8cuda_cub20__uninitialized_copy7functorINS7_6detail15normal_iteratorINS7_10device_ptrIiEEEENS7_7pointerIiNS8_3tagENS7_11use_defaultESI_EEEEEEvT0_T1_,(.L_x_47 - _ZN3cub18CUB_300001_SM_10006detail8for_each13static_kernelINS2_12policy_hub_t12policy_500_tElN6thrust24THRUST_300001_SM_1000_NS8cuda_cub20__uninitialized_copy7functorINS7_6detail15normal_iteratorINS7_10device_ptrIiEEEENS7_7pointerIiNS8_3tagENS7_11use_defaultESI_EEEEEEvT0_T1_)
        .other          _ZN3cub18CUB_300001_SM_10006detail8for_each13static_kernelINS2_12policy_hub_t12policy_500_tElN6thrust24THRUST_300001_SM_1000_NS8cuda_cub20__uninitialized_copy7functorINS7_6detail15normal_iteratorINS7_10device_ptrIiEEEENS7_7pointerIiNS8_3tagENS7_11use_defaultESI_EEEEEEvT0_T1_,@"STO_CUDA_ENTRY STV_DEFAULT"
_ZN3cub18CUB_300001_SM_10006detail8for_each13static_kernelINS2_12policy_hub_t12policy_500_tElN6thrust24THRUST_300001_SM_1000_NS8cuda_cub20__uninitialized_copy7functorINS7_6detail15normal_iteratorINS7_10device_ptrIiEEEENS7_7pointerIiNS8_3tagENS7_11use_defaultESI_EEEEEEvT0_T1_:
.text._ZN3cub18CUB_300001_SM_10006detail8for_each13static_kernelINS2_12policy_hub_t12policy_500_tElN6thrust24THRUST_300001_SM_1000_NS8cuda_cub20__uninitialized_copy7functorINS7_6detail15normal_iteratorINS7_10device_ptrIiEEEENS7_7pointerIiNS8_3tagENS7_11use_defaultESI_EEEEEEvT0_T1_:
[----:B------:R-:W-:Y:S08]  /*0000*/  LDC R1, c[0x0][0x37c] ;  /* 0x0000df00ff017b82 */ /* 0x000ff00000000800 */
[----:B------:R-:W0:Y:S01]  /*0010*/  S2UR UR4, SR_CTAID.X ;  /* 0x00000000000479c3 */ /* 0x000e220000002500 */
[----:B------:R-:W1:Y:S01]  /*0020*/  LDCU.64 UR6, c[0x0][0x380] ;  /* 0x00007000ff0677ac */ /* 0x000e620008000a00 */
[----:B------:R-:W2:Y:S01]  /*0030*/  LDCU.64 UR8, c[0x0][0x358] ;  /* 0x00006b00ff0877ac */ /* 0x000ea20008000a00 */
[----:B0-----:R-:W-:-:S04]  /*0040*/  UIMAD.WIDE.U32 UR4, UR4, 0x200, URZ ;  /* 0x00000200040478a5 */ /* 0x001fc8000f8e00ff */
[----:B-1----:R-:W-:-:S04]  /*0050*/  UIADD3 UR6, UP0, UPT, -UR4, UR6, URZ ;  /* 0x0000000604067290 */ /* 0x002fc8000ff1e1ff */
[----:B------:R-:W-:Y:S02]  /*0060*/  UIADD3.X UR7, UPT, UPT, ~UR5, UR7, URZ, UP0, !UPT ;  /* 0x0000000705077290 */ /* 0x000fe400087fe5ff */
[----:B------:R-:W-:-:S04]  /*0070*/  UISETP.GE.U32.AND UP0, UPT, UR6, 0x200, UPT ;  /* 0x000002000600788c */ /* 0x000fc8000bf06070 */
[----:B------:R-:W-:-:S09]  /*0080*/  UISETP.GE.AND.EX UP0, UPT, UR7, URZ, UPT, UP0 ;  /* 0x000000ff0700728c */ /* 0x000fd2000bf06300 */
[----:B--2---:R-:W-:Y:S05]  /*0090*/  BRA.U !UP0, `(.L_x_34) ;  /* 0x0000000108407547 */ /* 0x004fea000b800000 */
[----:B------:R-:W0:Y:S01]  /*00a0*/  S2R R0, SR_TID.X ;  /* 0x0000000000007919 */ /* 0x000e220000002100 */
[----:B------:R-:W1:Y:S01]  /*00b0*/  LDCU.64 UR10, c[0x0][0x388] ;  /* 0x00007100ff0a77ac */ /* 0x000e620008000a00 */
[----:B0-----:R-:W-:-:S05]  /*00c0*/  IADD3 R0, P0, PT, R0, UR4, RZ ;  /* 0x0000000400007c10 */ /* 0x001fca000ff1e0ff */
[----:B------:R-:W-:Y:S02]  /*00d0*/  IMAD.X R3, RZ, RZ, UR5, P0 ;  /* 0x00000005ff037e24 */ /* 0x000fe400080e06ff */
[----:B------:R-:W-:-:S03]  /*00e0*/  IMAD.SHL.U32 R4, R0, 0x4, RZ ;  /* 0x0000000400047824 */ /* 0x000fc600078e00ff */
[----:B------:R-:W-:Y:S02]  /*00f0*/  SHF.L.U64.HI R0, R0, 0x2, R3 ;  /* 0x0000000200007819 */ /* 0x000fe40000010203 */
[----:B-1----:R-:W-:-:S04]  /*0100*/  IADD3 R2, P0, PT, R4, UR10, RZ ;  /* 0x0000000a04027c10 */ /* 0x002fc8000ff1e0ff */
[----:B------:R-:W-:Y:S01]  /*0110*/  IADD3.X R3, PT, PT, R0, UR11, RZ, P0, !PT ;  /* 0x0000000b00037c10 */ /* 0x000fe200087fe4ff */
[----:B------:R-:W0:Y:S04]  /*0120*/  LDCU.64 UR10, c[0x0][0x390] ;  /* 0x00007200ff0a77ac */ /* 0x000e280008000a00 */
[----:B------:R-:W2:Y:S01]  /*0130*/  LDG.E R7, desc[UR8][R2.64] ;  /* 0x0000000802077981 */ /* 0x000ea2000c1e1900 */
[----:B0-----:R-:W-:-:S04]  /*0140*/  IADD3 R4, P0, PT, R4, UR10, RZ ;  /* 0x0000000a04047c10 */ /* 0x001fc8000ff1e0ff */
[----:B------:R-:W-:-:S05]  /*0150*/  IADD3.X R5, PT, PT, R0, UR11, RZ, P0, !PT ;  /* 0x0000000b00057c10 */ /* 0x000fca00087fe4ff */
[----:B--2---:R-:W-:Y:S04]  /*0160*/  STG.E desc[UR8][R4.64], R7 ;  /* 0x0000000704007986 */ /* 0x004fe8000c101908 */
[----:B------:R-:W2:Y:S04]  /*0170*/  LDG.E R9, desc[UR8][R2.64+0x400] ;  /* 0x0004000802097981 */ /* 0x000ea8000c1e1900 */
[----:B--2---:R-:W-:Y:S01]  /*0180*/  STG.E desc[UR8][R4.64+0x400], R9 ;  /* 0x0004000904007986 */ /* 0x004fe2000c101908 */
[----:B------:R-:W-:Y:S05]  /*0190*/  EXIT ;  /* 0x000000000000794d */ /* 0x000fea0003800000 */
.L_x_34:
[----:B------:R-:W0:Y:S01]  /*01a0*/  S2R R0, SR_TID.X ;  /* 0x0000000000007919 */ /* 0x000e220000002100 */
[----:B------:R-:W-:Y:S01]  /*01b0*/  USHF.R.S32.HI UR7, URZ, 0x1f, UR6 ;  /* 0x0000001fff077899 */ /* 0x000fe20008011406 */
[----:B------:R-:W-:Y:S05]  /*01c0*/  BSSY.RECONVERGENT B0, `(.L_x_35) ;  /* 0x0000015000007945 */ /* 0x000fea0003800200 */
[----:B------:R-:W-:Y:S01]  /*01d0*/  IMAD.U32 R3, RZ, RZ, UR7 ;  /* 0x00000007ff037e24 */ /* 0x000fe2000f8e00ff */
[C---:B0-----:R-:W-:Y:S01]  /*01e0*/  ISETP.LT.U32.AND P0, PT, R0.reuse, UR6, PT ;  /* 0x0000000600007c0c */ /* 0x041fe2000bf01070 */
[----:B------:R-:W-:-:S03]  /*01f0*/  VIADD R2, R0, 0x100 ;  /* 0x0000010000027836 */ /* 0x000fc60000000000 */
[----:B------:R-:W-:Y:S02]  /*0200*/  ISETP.GT.AND.EX P0, PT, R3, RZ, PT, P0 ;  /* 0x000000ff0300720c */ /* 0x000fe40003f04300 */
[----:B------:R-:W-:Y:S01]  /*0210*/  ISETP.LT.U32.AND P1, PT, R2, UR6, PT ;  /* 0x0000000602007c0c */ /* 0x000fe2000bf21070 */
[----:B------:R-:W-:-:S05]  /*0220*/  IMAD.U32 R2, RZ, RZ, UR7 ;  /* 0x00000007ff027e24 */ /* 0x000fca000f8e00ff */
[----:B------:R-:W-:-:S05]  /*0230*/  ISETP.GT.AND.EX P1, PT, R2, RZ, PT, P1 ;  /* 0x000000ff0200720c */ /* 0x000fca0003f24310 */
[----:B------:R-:W-:Y:S08]  /*0240*/  @!P0 BRA `(.L_x_36) ;  /* 0x0000000000308947 */ /* 0x000ff00003800000 */
[----:B------:R-:W0:Y:S01]  /*0250*/  LDCU.64 UR10, c[0x0][0x388] ;  /* 0x00007100ff0a77ac */ /* 0x000e220008000a00 */
[----:B------:R-:W-:-:S05]  /*0260*/  IADD3 R2, P0, PT, R0, UR4, RZ ;  /* 0x0000000400027c10 */ /* 0x000fca000ff1e0ff */
[----:B------:R-:W-:Y:S02]  /*0270*/  IMAD.X R3, RZ, RZ, UR5, P0 ;  /* 0x00000005ff037e24 */ /* 0x000fe400080e06ff */
[----:B------:R-:W-:-:S03]  /*0280*/  IMAD.SHL.U32 R4, R2, 0x4, RZ ;  /* 0x0000000402047824 */ /* 0x000fc600078e00ff */
[----:B------:R-:W-:Y:S02]  /*0290*/  SHF.L.U64.HI R5, R2, 0x2, R3 ;  /* 0x0000000202057819 */ /* 0x000fe40000010203 */
[----:B0-----:R-:W-:-:S04]  /*02a0*/  IADD3 R2, P0, PT, R4, UR10, RZ ;  /* 0x0000000a04027c10 */ /* 0x001fc8000ff1e0ff */
[----:B------:R-:W-:Y:S01]  /*02b0*/  IADD3.X R3, PT, PT, R5, UR11, RZ, P0, !PT ;  /* 0x0000000b05037c10 */ /* 0x000fe200087fe4ff */
[----:B------:R-:W0:Y:S05]  /*02c0*/  LDCU.64 UR10, c[0x0][0x390] ;  /* 0x00007200ff0a77ac */ /* 0x000e2a0008000a00 */
[----:B------:R-:W2:Y:S01]  /*02d0*/  LDG.E R3, desc[UR8][R2.64] ;  /* 0x0000000802037981 */ /* 0x000ea2000c1e1900 */
[----:B0-----:R-:W-:-:S04]  /*02e0*/  IADD3 R4, P0, PT, R4, UR10, RZ ;  /* 0x0000000a04047c10 */ /* 0x001fc8000ff1e0ff */
[----:B------:R-:W-:-:S05]  /*02f0*/  IADD3.X R5, PT, PT, R5, UR11, RZ, P0, !PT ;  /* 0x0000000b05057c10 */ /* 0x000fca00087fe4ff */
[----:B--2---:R0:W-:Y:S04]  /*0300*/  STG.E desc[UR8][R4.64], R3 ;  /* 0x0000000304007986 */ /* 0x0041e8000c101908 */
.L_x_36:
[----:B------:R-:W-:Y:S05]  /*0310*/  BSYNC.RECONVERGENT B0 ;  /* 0x0000000000007941 */ /* 0x000fea0003800200 */
.L_x_35:
[----:B------:R-:W-:Y:S05]  /*0320*/  @!P1 EXIT ;  /* 0x000000000000994d */ /* 0x000fea0003800000 */
[----:B------:R-:W1:Y:S01]  /*0330*/  LDCU.64 UR6, c[0x0][0x388] ;  /* 0x00007100ff0677ac */ /* 0x000e620008000a00 */
[----:B------:R-:W-:-:S05]  /*0340*/  IADD3 R0, P0, PT, R0, UR4, RZ ;  /* 0x0000000400007c10 */ /* 0x000fca000ff1e0ff */
[----:B0-----:R-:W-:Y:S02]  /*0350*/  IMAD.X R3, RZ, RZ, UR5, P0 ;  /* 0x00000005ff037e24 */ /* 0x001fe400080e06ff */
[----:B------:R-:W-:-:S03]  /*0360*/  IMAD.SHL.U32 R4, R0, 0x4, RZ ;  /* 0x0000000400047824 */ /* 0x000fc600078e00ff */
[----:B------:R-:W-:Y:S02]  /*0370*/  SHF.L.U64.HI R0, R0, 0x2, R3 ;  /* 0x0000000200007819 */ /* 0x000fe40000010203 */
[----:B-1----:R-:W-:-:S04]  /*0380*/  IADD3 R2, P0, PT, R4, UR6, RZ ;  /* 0x0000000604027c10 */ /* 0x002fc8000ff1e0ff */
[----:B------:R-:W-:Y:S01]  /*0390*/  IADD3.X R3, PT, PT, R0, UR7, RZ, P0, !PT ;  /* 0x0000000700037c10 */ /* 0x000fe200087fe4ff */
[----:B------:R-:W0:Y:S05]  /*03a0*/  LDCU.64 UR6, c[0x0][0x390] ;  /* 0x00007200ff0677ac */ /* 0x000e2a0008000a00 */
[----:B------:R-:W2:Y:S01]  /*03b0*/  LDG.E R3, desc[UR8][R2.64+0x400] ;  /* 0x0004000802037981 */ /* 0x000ea2000c1e1900 */
[----:B0-----:R-:W-:-:S04]  /*03c0*/  IADD3 R4, P0, PT, R4, UR6, RZ ;  /* 0x0000000604047c10 */ /* 0x001fc8000ff1e0ff */
[----:B------:R-:W-:-:S05]  /*03d0*/  IADD3.X R5, PT, PT, R0, UR7, RZ, P0, !PT ;  /* 0x0000000700057c10 */ /* 0x000fca00087fe4ff */
[----:B--2---:R-:W-:Y:S01]  /*03e0*/  STG.E desc[UR8][R4.64+0x400], R3 ;  /* 0x0004000304007986 */ /* 0x004fe2000c101908 */
[----:B------:R-:W-:Y:S05]  /*03f0*/  EXIT ;  /* 0x000000000000794d */ /* 0x000fea0003800000 */
.L_x_37:
        /* <DEDUP_REMOVED lines=16> */
.L_x_47:


//--------------------- .text._ZN3cub18CUB_300001_SM_10006detail8for_each13static_kernelINS2_12policy_hub_t12policy_500_tElN6thrust24THRUST_300001_SM_1000_NS8cuda_cub10__tabulate7functorINS7_6detail15normal_iteratorINS7_10device_ptrIiEEEENS7_6system6detail7generic6detail22compute_sequence_valueIivEElEEEEvT0_T1_ --------------------------
	.section	.text._ZN3cub18CUB_300001_SM_10006detail8for_each13static_kernelINS2_12policy_hub_t12policy_500_tElN6thrust24THRUST_300001_SM_1000_NS8cuda_cub10__tabulate7functorINS7_6detail15normal_iteratorINS7_10device_ptrIiEEEENS7_6system6detail7generic6detail22compute_sequence_valueIivEElEEEEvT0_T1_,"ax",@progbits
	.align	128
        .global         _ZN3cub18CUB_300001_SM_10006detail8for_each13static_kernelINS2_12policy_hub_t12policy_500_tElN6thrust24THRUST_300001_SM_1000_NS8cuda_cub10__tabulate7functorINS7_6detail15normal_iteratorINS7_10device_ptrIiEEEENS7_6system6detail7generic6detail22compute_sequence_valueIivEElEEEEvT0_T1_
        .type           _ZN3cub18CUB_300001_SM_10006detail8for_each13static_kernelINS2_12policy_hub_t12policy_500_tElN6thrust24THRUST_300001_SM_1000_NS8cuda_cub10__tabulate7functorINS7_6detail15normal_iteratorINS7_10device_ptrIiEEEENS7_6system6detail7generic6detail22compute_sequence_valueIivEElEEEEvT0_T1_,@function
        .size           _ZN3cub18CUB_300001_SM_10006detail8for_each13static_kernelINS2_12policy_hub_t12policy_500_tElN6thrust24THRUST_300001_SM_1000_NS8cuda_cub10__tabulate7functorINS7_6detail15normal_iteratorINS7_10device_ptrIiEEEENS7_6system6detail7generic6detail22compute_sequence_valueIivEElEEEEvT0_T1_,(.L_x_48 - _ZN3cub18CUB_300001_SM_10006detail8for_each13static_kernelINS2_12policy_hub_t12policy_500_tElN6thrust24THRUST_300001_SM_1000_NS8cuda_cub10__tabulate7functorINS7_6detail15normal_iteratorINS7_10device_ptrIiEEEENS7_6system6detail7generic6detail22compute_sequence_valueIivEElEEEEvT0_T1_)
        .other          _ZN3cub18CUB_300001_SM_10006detail8for_each13static_kernelINS2_12policy_hub_t12policy_500_tElN6thrust24THRUST_300001_SM_1000_NS8cuda_cub10__tabulate7functorINS7_6detail15normal_iteratorINS7_10device_ptrIiEEEENS7_6system6detail7generic6detail22compute_sequence_valueIivEElEEEEvT0_T1_,@"STO_CUDA_ENTRY STV_DEFAULT"
_ZN3cub18CUB_300001_SM_10006detail8for_each13static_kernelINS2_12policy_hub_t12policy_500_tElN6thrust24THRUST_300001_SM_1000_NS8cuda_cub10__tabulate7functorINS7_6detail15normal_iteratorINS7_10device_ptrIiEEEENS7_6system6detail7generic6detail22compute_sequence_valueIivEElEEEEvT0_T1_:
.text._ZN3cub18CUB_300001_SM_10006detail8for_each13static_kernelINS2_12policy_hub_t12policy_500_tElN6thrust24THRUST_300001_SM_1000_NS8cuda_cub10__tabulate7functorINS7_6detail15normal_iteratorINS7_10device_ptrIiEEEENS7_6system6detail7generic6detail22compute_sequence_valueIivEElEEEEvT0_T1_:
        /* <DEDUP_REMOVED lines=11> */
[----:B------:R-:W1:Y:S01]  /*00b0*/  LDC.64 R6, c[0x0][0x390] ;  /* 0x0000e400ff067b82 */ /* 0x000e620000000a00 */
[----:B------:R-:W2:Y:S01]  /*00c0*/  LDCU.64 UR10, c[0x0][0x388] ;  /* 0x00007100ff0a77ac */ /* 0x000ea20008000a00 */
[----:B0-----:R-:W-:-:S05]  /*00d0*/  IADD3 R5, P0, PT, R0, UR4, RZ ;  /* 0x0000000400057c10 */ /* 0x001fca000ff1e0ff */
[----:B------:R-:W-:Y:S01]  /*00e0*/  IMAD.X R4, RZ, RZ, UR5, P0 ;  /* 0x00000005ff047e24 */ /* 0x000fe200080e06ff */
[C---:B--2---:R-:W-:Y:S01]  /*00f0*/  LEA R2, P0, R5.reuse, UR10, 0x2 ;  /* 0x0000000a05027c11 */ /* 0x044fe2000f8010ff */
[----:B------:R-:W-:-:S03]  /*0100*/  VIADD R0, R5, 0x100 ;  /* 0x0000010005007836 */ /* 0x000fc60000000000 */
[C---:B------:R-:W-:Y:S01]  /*0110*/  LEA.HI.X R3, R5.reuse, UR11, R4, 0x2, P0 ;  /* 0x0000000b05037c11 */ /* 0x040fe200080f1404 */
[-CC-:B-1----:R-:W-:Y:S02]  /*0120*/  IMAD R5, R5, R7.reuse, R6.reuse ;  /* 0x0000000705057224 */ /* 0x182fe400078e0206 */
[----:B------:R-:W-:-:S03]  /*0130*/  IMAD R7, R0, R7, R6 ;  /* 0x0000000700077224 */ /* 0x000fc600078e0206 */
[----:B------:R-:W-:Y:S04]  /*0140*/  STG.E desc[UR8][R2.64], R5 ;  /* 0x0000000502007986 */ /* 0x000fe8000c101908 */
[----:B------:R-:W-:Y:S01]  /*0150*/  STG.E desc[UR8][R2.64+0x400], R7 ;  /* 0x0004000702007986 */ /* 0x000fe2000c101908 */
[----:B------:R-:W-:Y:S05]  /*0160*/  EXIT ;  /* 0x000000000000794d */ /* 0x000fea0003800000 */
.L_x_38:
[----:B------:R-:W0:Y:S01]  /*0170*/  S2R R2, SR_TID.X ;  /* 0x0000000000027919 */ /* 0x000e220000002100 */
[----:B------:R-:W-:Y:S01]  /*0180*/  USHF.R.S32.HI UR7, URZ, 0x1f, UR6 ;  /* 0x0000001fff077899 */ /* 0x000fe20008011406 */
[----:B------:R-:W-:Y:S05]  /*0190*/  BSSY.RECONVERGENT B0, `(.L_x_39) ;  /* 0x0000011000007945 */ /* 0x000fea0003800200 */
[----:B------:R-:W-:Y:S02]  /*01a0*/  IMAD.U32 R3, RZ, RZ, UR7 ;  /* 0x00000007ff037e24 */ /* 0x000fe4000f8e00ff */
[----:B------:R-:W-:Y:S01]  /*01b0*/  IMAD.U32 R4, RZ, RZ, UR7 ;  /* 0x00000007ff047e24 */ /* 0x000fe2000f8e00ff */
[C---:B0-----:R-:W-:Y:S01]  /*01c0*/  ISETP.LT.U32.AND P0, PT, R2.reuse, UR6, PT ;  /* 0x0000000602007c0c */ /* 0x041fe2000bf01070 */
[----:B------:R-:W-:-:S03]  /*01d0*/  VIADD R0, R2, 0x100 ;  /* 0x0000010002007836 */ /* 0x000fc60000000000 */
[----:B------:R-:W-:Y:S02]  /*01e0*/  ISETP.GT.AND.EX P0, PT, R3, RZ, PT, P0 ;  /* 0x000000ff0300720c */ /* 0x000fe40003f04300 */
[----:B------:R-:W-:-:S04]  /*01f0*/  ISETP.LT.U32.AND P1, PT, R0, UR6, PT ;  /* 0x0000000600007c0c */ /* 0x000fc8000bf21070 */
[----:B------:R-:W-:-:S07]  /*0200*/  ISETP.GT.AND.EX P1, PT, R4, RZ, PT, P1 ;  /* 0x000000ff0400720c */ /* 0x000fce0003f24310 */
[----:B------:R-:W-:Y:S06]  /*0210*/  @!P0 BRA `(.L_x_40) ;  /* 0x0000000000208947 */ /* 0x000fec0003800000 */
[----:B------:R-:W0:Y:S01]  /*0220*/  LDC.64 R6, c[0x0][0x390] ;  /* 0x0000e400ff067b82 */ /* 0x000e220000000a00 */
[----:B------:R-:W1:Y:S01]  /*0230*/  LDCU.64 UR10, c[0x0][0x388] ;  /* 0x00007100ff0a77ac */ /* 0x000e620008000a00 */
[----:B------:R-:W-:-:S05]  /*0240*/  IADD3 R4, P0, PT, R2, UR4, RZ ;  /* 0x0000000402047c10 */ /* 0x000fca000ff1e0ff */
[----:B------:R-:W-:Y:S01]  /*0250*/  IMAD.X R3, RZ, RZ, UR5, P0 ;  /* 0x00000005ff037e24 */ /* 0x000fe200080e06ff */
[----:B-1----:R-:W-:-:S04]  /*0260*/  LEA R2, P0, R4, UR10, 0x2 ;  /* 0x0000000a04027c11 */ /* 0x002fc8000f8010ff */
[C---:B------:R-:W-:Y:S01]  /*0270*/  LEA.HI.X R3, R4.reuse, UR11, R3, 0x2, P0 ;  /* 0x0000000b04037c11 */ /* 0x040fe200080f1403 */
[----:B0-----:R-:W-:-:S05]  /*0280*/  IMAD R7, R4, R7, R6 ;  /* 0x0000000704077224 */ /* 0x001fca00078e0206 */
[----:B------:R0:W-:Y:S03]  /*0290*/  STG.E desc[UR8][R2.64], R7 ;  /* 0x0000000702007986 */ /* 0x0001e6000c101908 */
.L_x_40:
[----:B------:R-:W-:Y:S05]  /*02a0*/  BSYNC.RECONVERGENT B0 ;  /* 0x0000000000007941 */ /* 0x000fea0003800200 */
.L_x_39:
[----:B------:R-:W-:Y:S05]  /*02b0*/  @!P1 EXIT ;  /* 0x000000000000994d */ /* 0x000fea0003800000 */
[----:B------:R-:W1:Y:S01]  /*02c0*/  LDC.64 R4, c[0x0][0x390] ;  /* 0x0000e400ff047b82 */ /* 0x000e620000000a00 */
[----:B------:R-:W2:Y:S01]  /*02d0*/  LDCU.64 UR6, c[0x0][0x388] ;  /* 0x00007100ff0677ac */ /* 0x000ea20008000a00 */
[----:B------:R-:W-:-:S05]  /*02e0*/  IADD3 R0, P0, PT, R0, UR4, RZ ;  /* 0x0000000400007c10 */ /* 0x000fca000ff1e0ff */
[----:B0-----:R-:W-:Y:S01]  /*02f0*/  IMAD.X R3, RZ, RZ, UR5, P0 ;  /* 0x00000005ff037e24 */ /* 0x001fe200080e06ff */
[----:B--2---:R-:W-:-:S04]  /*0300*/  LEA R2, P0, R0, UR6, 0x2 ;  /* 0x0000000600027c11 */ /* 0x004fc8000f8010ff */
[C---:B------:R-:W-:Y:S01]  /*0310*/  LEA.HI.X R3, R0.reuse, UR7, R3, 0x2, P0 ;  /* 0x0000000700037c11 */ /* 0x040fe200080f1403 */
[----:B-1----:R-:W-:-:S05]  /*0320*/  IMAD R5, R0, R5, R4 ;  /* 0x0000000500057224 */ /* 0x002fca00078e0204 */
[----:B------:R-:W-:Y:S01]  /*0330*/  STG.E desc[UR8][R2.64], R5 ;  /* 0x0000000502007986 */ /* 0x000fe2000c101908 */
[----:B------:R-:W-:Y:S05]  /*0340*/  EXIT ;  /* 0x000000000000794d */ /* 0x000fea0003800000 */
.L_x_41:
        /* <DEDUP_REMOVED lines=11> */
.L_x_48:


//--------------------- .text._ZN3cub18CUB_300001_SM_10006detail8for_each13static_kernelINS2_12policy_hub_t12policy_500_tEmN6thrust24THRUST_300001_SM_1000_NS8cuda_cub20__uninitialized_fill7functorINS7_10device_ptrIiEEiEEEEvT0_T1_ --------------------------
	.section	.text._ZN3cub18CUB_300001_SM_10006detail8for_each13static_kernelINS2_12policy_hub_t12policy_500_tEmN6thrust24THRUST_300001_SM_1000_NS8cuda_cub20__uninitialized_fill7functorINS7_10device_ptrIiEEiEEEEvT0_T1_,"ax",@progbits
	.align	128
        .global         _ZN3cub18CUB_300001_SM_10006detail8for_each13static_kernelINS2_12policy_hub_t12policy_500_tEmN6thrust24THRUST_300001_SM_1000_NS8cuda_cub20__uninitialized_fill7functorINS7_10device_ptrIiEEiEEEEvT0_T1_
        .type           _ZN3cub18CUB_300001_SM_10006detail8for_each13static_kernelINS2_12policy_hub_t12policy_500_tEmN6thrust24THRUST_300001_SM_1000_NS8cuda_cub20__uninitialized_fill7functorINS7_10device_ptrIiEEiEEEEvT0_T1_,@function
        .size           _ZN3cub18CUB_300001_SM_10006detail8for_each13static_kernelINS2_12policy_hub_t12policy_500_tEmN6thrust24THRUST_300001_SM_1000_NS8cuda_cub20__uninitialized_fill7functorINS7_10device_ptrIiEEiEEEEvT0_T1_,(.L_x_49 - _ZN3cub18CUB_300001_SM_10006detail8for_each13static_kernelINS2_12policy_hub_t12policy_500_tEmN6thrust24THRUST_300001_SM_1000_NS8cuda_cub20__uninitialized_fill7functorINS7_10device_ptrIiEEiEEEEvT0_T1_)
        .other          _ZN3cub18CUB_300001_SM_10006detail8for_each13static_kernelINS2_12policy_hub_t12policy_500_tEmN6thrust24THRUST_300001_SM_1000_NS8cuda_cub20__uninitialized_fill7functorINS7_10device_ptrIiEEiEEEEvT0_T1_,@"STO_CUDA_ENTRY STV_DEFAULT"
_ZN3cub18CUB_300001_SM_10006detail8for_each13static_kernelINS2_12policy_hub_t12policy_500_tEmN6thrust24THRUST_300001_SM_1000_NS8cuda_cub20__uninitialized_fill7functorINS7_10device_ptrIiEEiEEEEvT0_T1_:
.text._ZN3cub18CUB_300001_SM_10006detail8for_each13static_kernelINS2_12policy_hub_t12policy_500_tEmN6thrust24THRUST_300001_SM_1000_NS8cuda_cub20__uninitialized_fill7functorINS7_10device_ptrIiEEiEEEEvT0_T1_:
        /* <DEDUP_REMOVED lines=8> */
[----:B------:R-:W-:-:S09]  /*0080*/  UISETP.GE.U32.AND.EX UP0, UPT, UR7, URZ, UPT, UP0 ;  /* 0x000000ff0700728c */ /* 0x000fd2000bf06100 */
[----:B--2---:R-:W-:Y:S05]  /*0090*/  BRA.U !UP0, `(.L_x_42) ;  /* 0x0000000108287547 */ /* 0x004fea000b800000 */
[----:B------:R-:W0:Y:S01]  /*00a0*/  S2R R0, SR_TID.X ;  /* 0x0000000000007919 */ /* 0x000e220000002100 */
[----:B------:R-:W1:Y:S01]  /*00b0*/  LDCU.64 UR6, c[0x0][0x388] ;  /* 0x00007100ff0677ac */ /* 0x000e620008000a00 */
[----:B------:R-:W2:Y:S01]  /*00c0*/  LDC R5, c[0x0][0x390] ;  /* 0x0000e400ff057b82 */ /* 0x000ea20000000800 */
[----:B0-----:R-:W-:-:S05]  /*00d0*/  IADD3 R0, P0, PT, R0, UR4, RZ ;  /* 0x0000000400007c10 */ /* 0x001fca000ff1e0ff */
[----:B------:R-:W-:Y:S01]  /*00e0*/  IMAD.X R3, RZ, RZ, UR5, P0 ;  /* 0x00000005ff037e24 */ /* 0x000fe200080e06ff */
[----:B-1----:R-:W-:-:S04]  /*00f0*/  LEA R2, P0, R0, UR6, 0x2 ;  /* 0x0000000600027c11 */ /* 0x002fc8000f8010ff */
[----:B------:R-:W-:-:S05]  /*0100*/  LEA.HI.X R3, R0, UR7, R3, 0x2, P0 ;  /* 0x0000000700037c11 */ /* 0x000fca00080f1403 */
[----:B--2---:R-:W-:Y:S04]  /*0110*/  STG.E desc[UR8][R2.64], R5 ;  /* 0x0000000502007986 */ /* 0x004fe8000c101908 */
[----:B------:R-:W-:Y:S01]  /*0120*/  STG.E desc[UR8][R2.64+0x400], R5 ;  /* 0x0004000502007986 */ /* 0x000fe2000c101908 */
[----:B------:R-:W-:Y:S05]  /*0130*/  EXIT ;  /* 0x000000000000794d */ /* 0x000fea0003800000 */
.L_x_42:
[----:B------:R-:W0:Y:S01]  /*0140*/  S2R R0, SR_TID.X ;  /* 0x0000000000007919 */ /* 0x000e220000002100 */
[----:B------:R-:W-:Y:S01]  /*0150*/  IMAD.U32 R2, RZ, RZ, UR7 ;  /* 0x00000007ff027e24 */ /* 0x000fe2000f8e00ff */
[----:B------:R-:W1:Y:S01]  /*0160*/  LDCU.64 UR10, c[0x0][0x388] ;  /* 0x00007100ff0a77ac */ /* 0x000e620008000a00 */
[----:B------:R-:W-:Y:S01]  /*0170*/  IMAD.U32 R4, RZ, RZ, UR7 ;  /* 0x00000007ff047e24 */ /* 0x000fe2000f8e00ff */
[----:B0-----:R-:W-:-:S04]  /*0180*/  ISETP.LT.U32.AND P0, PT, R0, UR6, PT ;  /* 0x0000000600007c0c */ /* 0x001fc8000bf01070 */
[----:B------:R-:W-:Y:S01]  /*0190*/  ISETP.GT.U32.AND.EX P0, PT, R2, RZ, PT, P0 ;  /* 0x000000ff0200720c */ /* 0x000fe20003f04100 */
[C---:B------:R-:W-:Y:S01]  /*01a0*/  VIADD R2, R0.reuse, 0x100 ;  /* 0x0000010000027836 */ /* 0x040fe20000000000 */
[----:B------:R-:W-:-:S04]  /*01b0*/  IADD3 R0, P2, PT, R0, UR4, RZ ;  /* 0x0000000400007c10 */ /* 0x000fc8000ff5e0ff */
[----:B------:R-:W-:Y:S01]  /*01c0*/  ISETP.LT.U32.AND P1, PT, R2, UR6, PT ;  /* 0x0000000602007c0c */ /* 0x000fe2000bf21070 */
[----:B------:R-:W-:Y:S01]  /*01d0*/  IMAD.X R3, RZ, RZ, UR5, P2 ;  /* 0x00000005ff037e24 */ /* 0x000fe200090e06ff */
[----:B-1----:R-:W-:Y:S02]  /*01e0*/  LEA R2, P2, R0, UR10, 0x2 ;  /* 0x0000000a00027c11 */ /* 0x002fe4000f8410ff */
[----:B------:R-:W-:Y:S02]  /*01f0*/  ISETP.GT.U32.AND.EX P1, PT, R4, RZ, PT, P1 ;  /* 0x000000ff0400720c */ /* 0x000fe40003f24110 */
[----:B------:R-:W-:Y:S01]  /*0200*/  LEA.HI.X R3, R0, UR11, R3, 0x2, P2 ;  /* 0x0000000b00037c11 */ /* 0x000fe200090f1403 */
[----:B------:R-:W0:Y:S04]  /*0210*/  @P0 LDC R5, c[0x0][0x390] ;  /* 0x0000e400ff050b82 */ /* 0x000e280000000800 */
[----:B0-----:R0:W-:Y:S06]  /*0220*/  @P0 STG.E desc[UR8][R2.64], R5 ;  /* 0x0000000502000986 */ /* 0x0011ec000c101908 */
[----:B------:R-:W-:Y:S05]  /*0230*/  @!P1 EXIT ;  /* 0x000000000000994d */ /* 0x000fea0003800000 */
[----:B0-----:R-:W0:Y:S02]  /*0240*/  LDC R5, c[0x0][0x390] ;  /* 0x0000e400ff057b82 */ /* 0x001e240000000800 */
[----:B0-----:R-:W-:Y:S01]  /*0250*/  STG.E desc[UR8][R2.64+0x400], R5 ;  /* 0x0004000502007986 */ /* 0x001fe2000c101908 */
[----:B------:R-:W-:Y:S05]  /*0260*/  EXIT ;  /* 0x000000000000794d */ /* 0x000fea0003800000 */
.L_x_43:
        /* <DEDUP_REMOVED lines=9> */
.L_x_49:


//--------------------- .text._ZN3cub18CUB_300001_SM_10006detail11EmptyKernelIvEEvv --------------------------
	.section	.text._ZN3cub18CUB_300001_SM_10006detail11EmptyKernelIvEEvv,"ax",@progbits
	.align	128
        .global         _ZN3cub18CUB_300001_SM_10006detail11EmptyKernelIvEEvv
        .type           _ZN3cub18CUB_300001_SM_10006detail11EmptyKernelIvEEvv,@function
        .size           _ZN3cub18CUB_300001_SM_10006detail11EmptyKernelIvEEvv,(.L_x_50 - _ZN3cub18CUB_300001_SM_10006detail11EmptyKernelIvEEvv)
        .other          _ZN3cub18CUB_300001_SM_10006detail11EmptyKernelIvEEvv,@"STO_CUDA_ENTRY STV_DEFAULT"
_ZN3cub18CUB_300001_SM_10006detail11EmptyKernelIvEEvv:
.text._ZN3cub18CUB_300001_SM_10006detail11EmptyKernelIvEEvv:
[----:B------:R-:W-:Y:S01]  /*0000*/  LDC R1, c[0x0][0x37c] ;  /* 0x0000df00ff017b82 */ /* 0x000fe20000000800 */
[----:B------:R-:W-:Y:S05]  /*0010*/  EXIT ;  /* 0x000000000000794d */ /* 0x000fea0003800000 */
.L_x_44:
        /* <DEDUP_REMOVED lines=14> */
.L_x_50:


//--------------------- .nv.shared.reserved.0     --------------------------
	.section	.nv.shared.reserved.0,"aw",@nobits
	.weak		__nv_reservedSMEM_offset_0_alias
	.size		__nv_reservedSMEM_offset_0_alias, 0, 64
	.other		__nv_reservedSMEM_offset_0_alias,@"STO_CUDA_RESERVED_SHARED STV_DEFAULT"
__nv_reservedSMEM_offset_0_alias:
	.zero		0
	.zero		64


//--------------------- .nv.global                --------------------------
	.section	.nv.global,"aw",@nobits
.nv.global:
	.type		_ZN30_INTERNAL_f7223d80_4_k_cu_main6thrust24THRUST_300001_SM_1000_NS3seqE,@object
	.size		_ZN30_INTERNAL_f7223d80_4_k_cu_main6thrust24THRUST_300001_SM_1000_NS3seqE,(_ZN30_INTERNAL_f7223d80_4_k_cu_main4cuda3std3__48in_placeE - _ZN30_INTERNAL_f7223d80_4_k_cu_main6thrust24THRUST_300001_SM_1000_NS3seqE)
_ZN30_INTERNAL_f7223d80_4_k_cu_main6thrust24THRUST_300001_SM_1000_NS3seqE:
	.zero		1
	.type		_ZN30_INTERNAL_f7223d80_4_k_cu_main4cuda3std3__48in_placeE,@object
	.size		_ZN30_INTERNAL_f7223d80_4_k_cu_main4cuda3std3__48in_placeE,(_ZN30_INTERNAL_f7223d80_4_k_cu_main4cuda3std6ranges3__45__cpo4sizeE - _ZN30_INTERNAL_f7223d80_4_k_cu_main4cuda3std3__48in_placeE)
_ZN30_INTERNAL_f7223d80_4_k_cu_main4cuda3std3__48in_placeE:
	.zero		1
	.type		_ZN30_INTERNAL_f7223d80_4_k_cu_main4cuda3std6ranges3__45__cpo4sizeE,@object
	.size		_ZN30_INTERNAL_f7223d80_4_k_cu_main4cuda3std6ranges3__45__cpo4sizeE,(_ZN30_INTERNAL_f7223d80_4_k_cu_main6thrust24THRUST_300001_SM_1000_NS12placeholders2_3E - _ZN30_INTERNAL_f7223d80_4_k_cu_main4cuda3std6ranges3__45__cpo4sizeE)
_ZN30_INTERNAL_f7223d80_4_k_cu_main4cuda3std6ranges3__45__cpo4sizeE:
	.zero		1
	.type		_ZN30_INTERNAL_f7223d80_4_k_cu_main6thrust24THRUST_300001_SM_1000_NS12placeholders2_3E,@object
	.size		_ZN30_INTERNAL_f7223d80_4_k_cu_main6thrust24THRUST_300001_SM_1000_NS12placeholders2_3E,(_ZN30_INTERNAL_f7223d80_4_k_cu_main4cuda3std3__45__cpo6cbeginE - _ZN30_INTERNAL_f7223d80_4_k_cu_main6thrust24THRUST_300001_SM_1000_NS12placeholders2_3E)
_ZN30_INTERNAL_f7223d80_4_k_cu_main6thrust24THRUST_300001_SM_1000_NS12placeholders2_3E:
	.zero		1
	.type		_ZN30_INTERNAL_f7223d80_4_k_cu_main4cuda3std3__45__cpo6cbeginE,@object
	.size		_ZN30_INTERNAL_f7223d80_4_k_cu_main4cuda3std3__45__cpo6cbeginE,(_ZN30_INTERNAL_f7223d80_4_k_cu_main4cuda3std6ranges3__45__cpo6cbeginE - _ZN30_INTERNAL_f7223d80_4_k_cu_main4cuda3std3__45__cpo6cbeginE)
_ZN30_INTERNAL_f7223d80_4_k_cu_main4cuda3std3__45__cpo6cbeginE:
	.zero		1
	.type		_ZN30_INTERNAL_f7223d80_4_k_cu_main4cuda3std6ranges3__45__cpo6cbeginE,@object
	.size		_ZN30_INTERNAL_f7223d80_4_k_cu_main4cuda3std6ranges3__45__cpo6cbeginE,(_ZN30_INTERNAL_f7223d80_4_k_cu_main6thrust24THRUST_300001_SM_1000_NS12placeholders2_7E - _ZN30_INTERNAL_f7223d80_4_k_cu_main4cuda3std6ranges3__45__cpo6cbeginE)
_ZN30_INTERNAL_f7223d80_4_k_cu_main4cuda3std6ranges3__45__cpo6cbeginE:
	.zero		1
	.type		_ZN30_INTERNAL_f7223d80_4_k_cu_main6thrust24THRUST_300001_SM_1000_NS12placeholders2_7E,@object
	.size		_ZN30_INTERNAL_f7223d80_4_k_cu_main6thrust24THRUST_300001_SM_1000_NS12placeholders2_7E,(_ZN30_INTERNAL_f7223d80_4_k_cu_main4cuda3std3__45__cpo7crbeginE - _ZN30_INTERNAL_f7223d80_4_k_cu_main6thrust24THRUST_300001_SM_1000_NS12placeholders2_7E)
_ZN30_INTERNAL_f7223d80_4_k_cu_main6thrust24THRUST_300001_SM_1000_NS12placeholders2_7E:
	.zero		1
	.type		_ZN30_INTERNAL_f7223d80_4_k_cu_main4cuda3std3__45__cpo7crbeginE,@object
	.size		_ZN30_INTERNAL_f7223d80_4_k_cu_main4cuda3std3__45__cpo7crbeginE,(_ZN30_INTERNAL_f7223d80_4_k_cu_main4cuda3std6ranges3__45__cpo4nextE - _ZN30_INTERNAL_f7223d80_4_k_cu_main4cuda3std3__45__cpo7crbeginE)
_ZN30_INTERNAL_f7223d80_4_k_cu_main4cuda3std3__45__cpo7crbeginE:
	.zero		1
	.type		_ZN30_INTERNAL_f7223d80_4_k_cu_main4cuda3std6ranges3__45__cpo4nextE,@object
	.size		_ZN30_INTERNAL_f7223d80_4_k_cu_main4cuda3std6ranges3__45__cpo4nextE,(_ZN30_INTERNAL_f7223d80_4_k_cu_main4cuda3std6ranges3__45__cpo4swapE - _ZN30_INTERNAL_f7223d80_4_k_cu_main4cuda3std6ranges3__45__cpo4nextE)
_ZN30_INTERNAL_f7223d80_4_k_cu_main4cuda3std6ranges3__45__cpo4nextE:
	.zero		1
	.type		_ZN30_INTERNAL_f7223d80_4_k_cu_main4cuda3std6ranges3__45__cpo4swapE,@object
	.size		_ZN30_INTERNAL_f7223d80_4_k_cu_main4cuda3std6ranges3__45__cpo4swapE,(_ZN30_INTERNAL_f7223d80_4_k_cu_main6thrust24THRUST_300001_SM_1000_NS8cuda_cub10par_nosyncE - _ZN30_INTERNAL_f7223d80_4_k_cu_main4cuda3std6ranges3__45__cpo4swapE)
_ZN30_INTERNAL_f7223d80_4_k_cu_main4cuda3std6ranges3__45__cpo4swapE:
	.zero		1
	.type		_ZN30_INTERNAL_f7223d80_4_k_cu_main6thrust24THRUST_300001_SM_1000_NS8cuda_cub10par_nosyncE,@object
	.size		_ZN30_INTERNAL_f7223d80_4_k_cu_main6thrust24THRUST_300001_SM_1000_NS8cuda_cub10par_nosyncE,(_ZN30_INTERNAL_f7223d80_4_k_cu_main6thrust24THRUST_300001_SM_1000_NS12placeholders2_9E - _ZN30_INTERNAL_f7223d80_4_k_cu_main6thrust24THRUST_300001_SM_1000_NS8cuda_cub10par_nosyncE)
_ZN30_INTERNAL_f7223d80_4_k_cu_main6thrust24THRUST_300001_SM_1000_NS8cuda_cub10par_nosyncE:
	.zero		1
	.type		_ZN30_INTERNAL_f7223d80_4_k_cu_main6thrust24THRUST_300001_SM_1000_NS12placeholders2_9E,@object
	.size		_ZN30_INTERNAL_f7223d80_4_k_cu_main6thrust24THRUST_300001_SM_1000_NS12placeholders2_9E,(_ZN30_INTERNAL_f7223d80_4_k_cu_main4cuda3std3__432_GLOBAL__N__f7223d80_4_k_cu_main6ignoreE - _ZN30_INTERNAL_f7223d80_4_k_cu_main6thrust24THRUST_300001_SM_1000_NS12placeholders2_9E)
_ZN30_INTERNAL_f7223d80_4_k_cu_main6thrust24THRUST_300001_SM_1000_NS12placeholders2_9E:
	.zero		1
	.type		_ZN30_INTERNAL_f7223d80_4_k_cu_main4cuda3std3__432_GLOBAL__N__f7223d80_4_k_cu_main6ignoreE,@object
	.size		_ZN30_INTERNAL_f7223d80_4_k_cu_main4cuda3std3__432_GLOBAL__N__f7223d80_4_k_cu_main6ignoreE,(_ZN30_INTERNAL_f7223d80_4_k_cu_main4cuda3std6ranges3__45__cpo4dataE - _ZN30_INTERNAL_f7223d80_4_k_cu_main4cuda3std3__432_GLOBAL__N__f7223d80_4_k_cu_main6ignoreE)
_ZN30_INTERNAL_f7223d80_4_k_cu_main4cuda3std3__432_GLOBAL__N__f7223d80_4_k_cu_main6ignoreE:
	.zero		1
	.type		_ZN30_INTERNAL_f7223d80_4_k_cu_main4cuda3std6ranges3__45__cpo4dataE,@object
	.size		_ZN30_INTERNAL_f7223d80_4_k_cu_main4cuda3std6ranges3__45__cpo4dataE,(_ZN30_INTERNAL_f7223d80_4_k_cu_main6thrust24THRUST_300001_SM_1000_NS12placeholders2_1E - _ZN30_INTERNAL_f7223d80_4_k_cu_main4cuda3std6ranges3__45__cpo4dataE)
_ZN30_INTERNAL_f7223d80_4_k_cu_main4cuda3std6ranges3__45__cpo4dataE:
	.zero		1
	.type		_ZN30_INTERNAL_f7223d80_4_k_cu_main6thrust24THRUST_300001_SM_1000_NS12placeholders2_1E,@object
	.size		_ZN30_INTERNAL_f7223d80_4_k_cu_main6thrust24THRUST_300001_SM_1000_NS12placeholders2_1E,(_ZN30_INTERNAL_f7223d80_4_k_cu_main4cuda3std3__45__cpo5beginE - _ZN30_INTERNAL_f7223d80_4_k_cu_main6thrust24THRUST_300001_SM_1000_NS12placeholders2_1E)
_ZN30_INTERNAL_f7223d80_4_k_cu_main6thrust24THRUST_300001_SM_1000_NS12placeholders2_1E:
	.zero		1
	.type		_ZN30_INTERNAL_f7223d80_4_k_cu_main4cuda3std3__45__cpo5beginE,@object
	.size		_ZN30_INTERNAL_f7223d80_4_k_cu_main4cuda3std3__45__cpo5beginE,(_ZN30_INTERNAL_f7223d80_4_k_cu_main4cuda3std6ranges3__45__cpo5beginE - _ZN30_INTERNAL_f7223d80_4_k_cu_main4cuda3std3__45__cpo5beginE)
_ZN30_INTERNAL_f7223d80_4_k_cu_main4cuda3std3__45__cpo5beginE:
	.zero		1
	.type		_ZN30_INTERNAL_f7223d80_4_k_cu_main4cuda3std6ranges3__45__cpo5beginE,@object
	.size		_ZN30_INTERNAL_f7223d80_4_k_cu_main4cuda3std6ranges3__45__cpo5beginE,(_ZN30_INTERNAL_f7223d80_4_k_cu_main6thrust24THRUST_300001_SM_1000_NS12placeholders2_5E - _ZN30_INTERNAL_f7223d80_4_k_cu_main4cuda3std6ranges3__45__cpo5beginE)
_ZN30_INTERNAL_f7223d80_4_k_cu_main4cuda3std6ranges3__45__cpo5beginE:
	.zero		1
	.type		_ZN30_INTERNAL_f7223d80_4_k_cu_main6thrust24THRUST_300001_SM_1000_NS12placeholders2_5E,@object
	.size		_ZN30_INTERNAL_f7223d80_4_k_cu_main6thrust24THRUST_300001_SM_1000_NS12placeholders2_5E,(_ZN30_INTERNAL_f7223d80_4_k_cu_main4cuda3std3__45__cpo6rbeginE - _ZN30_INTERNAL_f7223d80_4_k_cu_main6thrust24THRUST_300001_SM_1000_NS12placeholders2_5E)
_ZN30_INTERNAL_f7223d80_4_k_cu_main6thrust24THRUST_300001_SM_1000_NS12placeholders2_5E:
	.zero		1
	.type		_ZN30_INTERNAL_f7223d80_4_k_cu_main4cuda3std3__45__cpo6rbeginE,@object
	.size		_ZN30_INTERNAL_f7223d80_4_k_cu_main4cuda3std3__45__cpo6rbeginE,(_ZN30_INTERNAL_f7223d80_4_k_cu_main4cuda3std6ranges3__45__cpo7advanceE - _ZN30_INTERNAL_f7223d80_4_k_cu_main4cuda3std3__45__cpo6rbeginE)
_ZN30_INTERNAL_f7223d80_4_k_cu_main4cuda3std3__45__cpo6rbeginE:
	.zero		1
	.type		_ZN30_INTERNAL_f7223d80_4_k_cu_main4cuda3std6ranges3__45__cpo7advanceE,@object
	.size		_ZN30_INTERNAL_f7223d80_4_k_cu_main4cuda3std6ranges3__45__cpo7advanceE,(_ZN30_INTERNAL_f7223d80_4_k_cu_main4cuda3std3__47nulloptE - _ZN30_INTERNAL_f7223d80_4_k_cu_main4cuda3std6ranges3__45__cpo7advanceE)
_ZN30_INTERNAL_f7223d80_4_k_cu_main4cuda3std6ranges3__45__cpo7advanceE:
	.zero		1
	.type		_ZN30_INTERNAL_f7223d80_4_k_cu_main4cuda3std3__47nulloptE,@object
	.size		_ZN30_INTERNAL_f7223d80_4_k_cu_main4cuda3std3__47nulloptE,(_ZN30_INTERNAL_f7223d80_4_k_cu_main4cuda3std6ranges3__45__cpo8distanceE - _ZN30_INTERNAL_f7223d80_4_k_cu_main4cuda3std3__47nulloptE)
_ZN30_INTERNAL_f7223d80_4_k_cu_main4cuda3std3__47nulloptE:
	.zero		1
	.type		_ZN30_INTERNAL_f7223d80_4_k_cu_main4cuda3std6ranges3__45__cpo8distanceE,@object
	.size		_ZN30_INTERNAL_f7223d80_4_k_cu_main4cuda3std6ranges3__45__cpo8distanceE,(_ZN30_INTERNAL_f7223d80_4_k_cu_main6thrust24THRUST_300001_SM_1000_NS12placeholders3_10E - _ZN30_INTERNAL_f7223d80_4_k_cu_main4cuda3std6ranges3__45__cpo8distanceE)
_ZN30_INTERNAL_f7223d80_4_k_cu_main4cuda3std6ranges3__45__cpo8distanceE:
	.zero		1
	.type		_ZN30_INTERNAL_f7223d80_4_k_cu_main6thrust24THRUST_300001_SM_1000_NS12placeholders3_10E,@object
	.size		_ZN30_INTERNAL_f7223d80_4_k_cu_main6thrust24THRUST_300001_SM_1000_NS12placeholders3_10E,(_ZN30_INTERNAL_f7223d80_4_k_cu_main4cuda3std3__419piecewise_constructE - _ZN30_INTERNAL_f7223d80_4_k_cu_main6thrust24THRUST_300001_SM_1000_NS12placeholders3_10E)
_ZN30_INTERNAL_f7223d80_4_k_cu_main6thrust24THRUST_300001_SM_1000_NS12placeholders3_10E:
	.zero		1
	.type		_ZN30_INTERNAL_f7223d80_4_k_cu_main4cuda3std3__419piecewise_constructE,@object
	.size		_ZN30_INTERNAL_f7223d80_4_k_cu_main4cuda3std3__419piecewise_constructE,(_ZN30_INTERNAL_f7223d80_4_k_cu_main4cuda3std6ranges3__45__cpo5cdataE - _ZN30_INTERNAL_f7223d80_4_k_cu_main4cuda3std3__419piecewise_constructE)
_ZN30_INTERNAL_f7223d80_4_k_cu_main4cuda3std3__419piecewise_constructE:
	.zero		1
	.type		_ZN30_INTERNAL_f7223d80_4_k_cu_main4cuda3std6ranges3__45__cpo5cdataE,@object
	.size		_ZN30_INTERNAL_f7223d80_4_k_cu_main4cuda3std6ranges3__45__cpo5cdataE,(_ZN30_INTERNAL_f7223d80_4_k_cu_main6thrust24THRUST_300001_SM_1000_NS12placeholders2_2E - _ZN30_INTERNAL_f7223d80_4_k_cu_main4cuda3std6ranges3__45__cpo5cdataE)
_ZN30_INTERNAL_f7223d80_4_k_cu_main4cuda3std6ranges3__45__cpo5cdataE:
	.zero		1
	.type		_ZN30_INTERNAL_f7223d80_4_k_cu_main6thrust24THRUST_300001_SM_1000_NS12placeholders2_2E,@object
	.size		_ZN30_INTERNAL_f7223d80_4_k_cu_main6thrust24THRUST_300001_SM_1000_NS12placeholders2_2E,(_ZN30_INTERNAL_f7223d80_4_k_cu_main4cuda3std3__45__cpo3endE - _ZN30_INTERNAL_f7223d80_4_k_cu_main6thrust24THRUST_300001_SM_1000_NS12placeholders2_2E)
_ZN30_INTERNAL_f7223d80_4_k_cu_main6thrust24THRUST_300001_SM_1000_NS12placeholders2_2E:
	.zero		1
	.type		_ZN30_INTERNAL_f7223d80_4_k_cu_main4cuda3std3__45__cpo3endE,@object
	.size		_ZN30_INTERNAL_f7223d80_4_k_cu_main4cuda3std3__45__cpo3endE,(_ZN30_INTERNAL_f7223d80_4_k_cu_main4cuda3std6ranges3__45__cpo3endE - _ZN30_INTERNAL_f7223d80_4_k_cu_main4cuda3std3__45__cpo3endE)
_ZN30_INTERNAL_f7223d80_4_k_cu_main4cuda3std3__45__cpo3endE:
	.zero		1
	.type		_ZN30_INTERNAL_f7223d80_4_k_cu_main4cuda3std6ranges3__45__cpo3endE,@object
	.size		_ZN30_INTERNAL_f7223d80_4_k_cu_main4cuda3std6ranges3__45__cpo3endE,(_ZN30_INTERNAL_f7223d80_4_k_cu_main6thrust24THRUST_300001_SM_1000_NS12placeholders2_6E - _ZN30_INTERNAL_f7223d80_4_k_cu_main4cuda3std6ranges3__45__cpo3endE)
_ZN30_INTERNAL_f7223d80_4_k_cu_main4cuda3std6ranges3__45__cpo3endE:
	.zero		1
	.type		_ZN30_INTERNAL_f7223d80_4_k_cu_main6thrust24THRUST_300001_SM_1000_NS12placeholders2_6E,@object
	.size		_ZN30_INTERNAL_f7223d80_4_k_cu_main6thrust24THRUST_300001_SM_1000_NS12placeholders2_6E,(_ZN30_INTERNAL_f7223d80_4_k_cu_main4cuda3std3__45__cpo4rendE - _ZN30_INTERNAL_f7223d80_4_k_cu_main6thrust24THRUST_300001_SM_1000_NS12placeholders2_6E)
_ZN30_INTERNAL_f7223d80_4_k_cu_main6thrust24THRUST_300001_SM_1000_NS12placeholders2_6E:
	.zero		1
	.type		_ZN30_INTERNAL_f7223d80_4_k_cu_main4cuda3std3__45__cpo4rendE,@object
	.size		_ZN30_INTERNAL_f7223d80_4_k_cu_main4cuda3std3__45__cpo4rendE,(_ZN30_INTERNAL_f7223d80_4_k_cu_main4cuda3std6ranges3__45__cpo9iter_swapE - _ZN30_INTERNAL_f7223d80_4_k_cu_main4cuda3std3__45__cpo4rendE)
_ZN30_INTERNAL_f7223d80_4_k_cu_main4cuda3std3__45__cpo4rendE:
	.zero		1
	.type		_ZN30_INTERNAL_f7223d80_4_k_cu_main4cuda3std6ranges3__45__cpo9iter_swapE,@object
	.size		_ZN30_INTERNAL_f7223d80_4_k_cu_main4cuda3std6ranges3__45__cpo9iter_swapE,(_ZN30_INTERNAL_f7223d80_4_k_cu_main4cuda3std3__48unexpectE - _ZN30_INTERNAL_f7223d80_4_k_cu_main4cuda3std6ranges3__45__cpo9iter_swapE)
_ZN30_INTERNAL_f7223d80_4_k_cu_main4cuda3std6ranges3__45__cpo9iter_swapE:
	.zero		1
	.type		_ZN30_INTERNAL_f7223d80_4_k_cu_main4cuda3std3__48unexpectE,@object
	.size		_ZN30_INTERNAL_f7223d80_4_k_cu_main4cuda3std3__48unexpectE,(_ZN30_INTERNAL_f7223d80_4_k_cu_main6thrust24THRUST_300001_SM_1000_NS8cuda_cub3parE - _ZN30_INTERNAL_f7223d80_4_k_cu_main4cuda3std3__48unexpectE)
_ZN30_INTERNAL_f7223d80_4_k_cu_main4cuda3std3__48unexpectE:
	.zero		1
	.type		_ZN30_INTERNAL_f7223d80_4_k_cu_main6thrust24THRUST_300001_SM_1000_NS8cuda_cub3parE,@object
	.size		_ZN30_INTERNAL_f7223d80_4_k_cu_main6thrust24THRUST_300001_SM_1000_NS8cuda_cub3parE,(_ZN30_INTERNAL_f7223d80_4_k_cu_main6thrust24THRUST_300001_SM_1000_NS12placeholders2_4E - _ZN30_INTERNAL_f7223d80_4_k_cu_main6thrust24THRUST_300001_SM_1000_NS8cuda_cub3parE)
_ZN30_INTERNAL_f7223d80_4_k_cu_main6thrust24THRUST_300001_SM_1000_NS8cuda_cub3parE:
	.zero		1
	.type		_ZN30_INTERNAL_f7223d80_4_k_cu_main6thrust24THRUST_300001_SM_1000_NS12placeholders2_4E,@object
	.size		_ZN30_INTERNAL_f7223d80_4_k_cu_main6thrust24THRUST_300001_SM_1000_NS12placeholders2_4E,(_ZN30_INTERNAL_f7223d80_4_k_cu_main4cuda3std3__45__cpo4cendE - _ZN30_INTERNAL_f7223d80_4_k_cu_main6thrust24THRUST_300001_SM_1000_NS12placeholders2_4E)
_ZN30_INTERNAL_f7223d80_4_k_cu_main6thrust24THRUST_300001_SM_1000_NS12placeholders2_4E:
	.zero		1
	.type		_ZN30_INTERNAL_f7223d80_4_k_cu_main4cuda3std3__45__cpo4cendE,@object
	.size		_ZN30_INTERNAL_f7223d80_4_k_cu_main4cuda3std3__45__cpo4cendE,(_ZN30_INTERNAL_f7223d80_4_k_cu_main4cuda3std6ranges3__45__cpo4cendE - _ZN30_INTERNAL_f7223d80_4_k_cu_main4cuda3std3__45__cpo4cendE)
_ZN30_INTERNAL_f7223d80_4_k_cu_main4cuda3std3__45__cpo4cendE:
	.zero		1
	.type		_ZN30_INTERNAL_f7223d80_4_k_cu_main4cuda3std6ranges3__45__cpo4cendE,@object
	.size		_ZN30_INTERNAL_f7223d80_4_k_cu_main4cuda3std6ranges3__45__cpo4cendE,(_ZN30_INTERNAL_f7223d80_4_k_cu_main4cuda3std3__420unreachable_sentinelE - _ZN30_INTERNAL_f7223d80_4_k_cu_main4cuda3std6ranges3__45__cpo4cendE)
_ZN30_INTERNAL_f7223d80_4_k_cu_main4cuda3std6ranges3__45__cpo4cendE:
	.zero		1
	.type		_ZN30_INTERNAL_f7223d80_4_k_cu_main4cuda3std3__420unreachable_sentinelE,@object
	.size		_ZN30_INTERNAL_f7223d80_4_k_cu_main4cuda3std3__420unreachable_sentinelE,(_ZN30_INTERNAL_f7223d80_4_k_cu_main4cuda3std6ranges3__45__cpo5ssizeE - _ZN30_INTERNAL_f7223d80_4_k_cu_main4cuda3std3__420unreachable_sentinelE)
_ZN30_INTERNAL_f7223d80_4_k_cu_main4cuda3std3__420unreachable_sentinelE:
	.zero		1
	.type		_ZN30_INTERNAL_f7223d80_4_k_cu_main4cuda3std6ranges3__45__cpo5ssizeE,@object
	.size		_ZN30_INTERNAL_f7223d80_4_k_cu_main4cuda3std6ranges3__45__cpo5ssizeE,(_ZN30_INTERNAL_f7223d80_4_k_cu_main6thrust24THRUST_300001_SM_1000_NS12placeholders2_8E - _ZN30_INTERNAL_f7223d80_4_k_cu_main4cuda3std6ranges3__45__cpo5ssizeE)
_ZN30_INTERNAL_f7223d80_4_k_cu_main4cuda3std6ranges3__45__cpo5ssizeE:
	.zero		1
	.type		_ZN30_INTERNAL_f7223d80_4_k_cu_main6thrust24THRUST_300001_SM_1000_NS12placeholders2_8E,@object
	.size		_ZN30_INTERNAL_f7223d80_4_k_cu_main6thrust24THRUST_300001_SM_1000_NS12placeholders2_8E,(_ZN30_INTERNAL_f7223d80_4_k_cu_main4cuda3std3__45__cpo5crendE - _ZN30_INTERNAL_f7223d80_4_k_cu_main6thrust24THRUST_300001_SM_1000_NS12placeholders2_8E)
_ZN30_INTERNAL_f7223d80_4_k_cu_main6thrust24THRUST_300001_SM_1000_NS12placeholders2_8E:
	.zero		1
	.type		_ZN30_INTERNAL_f7223d80_4_k_cu_main4cuda3std3__45__cpo5crendE,@object
	.size		_ZN30_INTERNAL_f7223d80_4_k_cu_main4cuda3std3__45__cpo5crendE,(_ZN30_INTERNAL_f7223d80_4_k_cu_main4cuda3std6ranges3__45__cpo4prevE - _ZN30_INTERNAL_f7223d80_4_k_cu_main4cuda3std3__45__cpo5crendE)
_ZN30_INTERNAL_f7223d80_4_k_cu_main4cuda3std3__45__cpo5crendE:
	.zero		1
	.type		_ZN30_INTERNAL_f7223d80_4_k_cu_main4cuda3std6ranges3__45__cpo4prevE,@object
	.size		_ZN30_INTERNAL_f7223d80_4_k_cu_main4cuda3std6ranges3__45__cpo4prevE,(_ZN30_INTERNAL_f7223d80_4_k_cu_main4cuda3std6ranges3__45__cpo9iter_moveE - _ZN30_INTERNAL_f7223d80_4_k_cu_main4cuda3std6ranges3__45__cpo4prevE)
_ZN30_INTERNAL_f7223d80_4_k_cu_main4cuda3std6ranges3__45__cpo4prevE:
	.zero		1
	.type		_ZN30_INTERNAL_f7223d80_4_k_cu_main4cuda3std6ranges3__45__cpo9iter_moveE,@object
	.size		_ZN30_INTERNAL_f7223d80_4_k_cu_main4cuda3std6ranges3__45__cpo9iter_moveE,(_ZN30_INTERNAL_f7223d80_4_k_cu_main6thrust24THRUST_300001_SM_1000_NS6system6detail10sequential3seqE - _ZN30_INTERNAL_f7223d80_4_k_cu_main4cuda3std6ranges3__45__cpo9iter_moveE)
_ZN30_INTERNAL_f7223d80_4_k_cu_main4cuda3std6ranges3__45__cpo9iter_moveE:
	.zero		1
	.type		_ZN30_INTERNAL_f7223d80_4_k_cu_main6thrust24THRUST_300001_SM_1000_NS6system6detail10sequential3seqE,@object
	.size		_ZN30_INTERNAL_f7223d80_4_k_cu_main6thrust24THRUST_300001_SM_1000_NS6system6detail10sequential3seqE,(.L_31 - _ZN30_INTERNAL_f7223d80_4_k_cu_main6thrust24THRUST_300001_SM_1000_NS6system6detail10sequential3seqE)
_ZN30_INTERNAL_f7223d80_4_k_cu_main6thrust24THRUST_300001_SM_1000_NS6system6detail10sequential3seqE:
	.zero		1
.L_31:


//--------------------- .nv.constant0._ZN3cub18CUB_300001_SM_10006detail9transform16transform_kernelINS2_10policy_hubILb1EN4cuda3std3__45tupleIJN6thrust24THRUST_300001_SM_1000_NS6detail15normal_iteratorINSA_10device_ptrIiEEEESF_EEEE10policy1000El13saxpy_functorSF_JPiSK_EEEvT0_iT1_T2_DpNS2_10kernel_argIT3_EE --------------------------
	.section	.nv.constant0._ZN3cub18CUB_300001_SM_10006detail9transform16transform_kernelINS2_10policy_hubILb1EN4cuda3std3__45tupleIJN6thrust24THRUST_300001_SM_1000_NS6detail15normal_iteratorINSA_10device_ptrIiEEEESF_EEEE10policy1000El13saxpy_functorSF_JPiSK_EEEvT0_iT1_T2_DpNS2_10kernel_argIT3_EE,"a",@progbits
	.sectionflags	@""
	.align	4
.nv.constant0._ZN3cub18CUB_300001_SM_10006detail9transform16transform_kernelINS2_10policy_hubILb1EN4cuda3std3__45tupleIJN6thrust24THRUST_300001_SM_1000_NS6detail15normal_iteratorINSA_10device_ptrIiEEEESF_EEEE10policy1000El13saxpy_functorSF_JPiSK_EEEvT0_iT1_T2_DpNS2_10kernel_argIT3_EE:
	.zero		952


//--------------------- .nv.constant0._ZN3cub18CUB_300001_SM_10006detail9transform16transform_kernelINS2_10policy_hubILb1EN4cuda3std3__45tupleIJN6thrust24THRUST_300001_SM_1000_NS6detail15normal_iteratorINSA_10device_ptrIiEEEESF_EEEE10policy1000Ei13saxpy_functorSF_JPiSK_EEEvT0_iT1_T2_DpNS2_10kernel_argIT3_EE --------------------------
	.section	.nv.constant0._ZN3cub18CUB_300001_SM_10006detail9transform16transform_kernelINS2_10policy_hubILb1EN4cuda3std3__45tupleIJN6thrust24THRUST_300001_SM_1000_NS6detail15normal_iteratorINSA_10device_ptrIiEEEESF_EEEE10policy1000Ei13saxpy_functorSF_JPiSK_EEEvT0_iT1_T2_DpNS2_10kernel_argIT3_EE,"a",@progbits
	.sectionflags	@""
	.align	4
.nv.constant0._ZN3cub18CUB_300001_SM_10006detail9transform16transform_kernelINS2_10policy_hubILb1EN4cuda3std3__45tupleIJN6thrust24THRUST_300001_SM_1000_NS6detail15normal_iteratorINSA_10device_ptrIiEEEESF_EEEE10policy1000Ei13saxpy_functorSF_JPiSK_EEEvT0_iT1_T2_DpNS2_10kernel_argIT3_EE:
	.zero		952


//--------------------- .nv.constant0._ZN3cub18CUB_300001_SM_10006detail8for_each13static_kernelINS2_12policy_hub_t12policy_500_tElN6thrust24THRUST_300001_SM_1000_NS8cuda_cub20__uninitialized_copy7functorINS7_6detail15normal_iteratorINS7_10device_ptrIiEEEENS7_7pointerIiNS8_3tagENS7_11use_defaultESI_EEEEEEvT0_T1_ --------------------------
	.section	.nv.constant0._ZN3cub18CUB_300001_SM_10006detail8for_each13static_kernelINS2_12policy_hub_t12policy_500_tElN6thrust24THRUST_300001_SM_1000_NS8cuda_cub20__uninitialized_copy7functorINS7_6detail15normal_iteratorINS7_10device_ptrIiEEEENS7_7pointerIiNS8_3tagENS7_11use_defaultESI_EEEEEEvT0_T1_,"a",@progbits
	.sectionflags	@""
	.align	4
.nv.constant0._ZN3cub18CUB_300001_SM_10006detail8for_each13static_kernelINS2_12policy_hub_t12policy_500_tElN6thrust24THRUST_300001_SM_1000_NS8cuda_cub20__uninitialized_copy7functorINS7_6detail15normal_iteratorINS7_10device_ptrIiEEEENS7_7pointerIiNS8_3tagENS7_11use_defaultESI_EEEEEEvT0_T1_:
	.zero		920


//--------------------- .nv.constant0._ZN3cub18CUB_300001_SM_10006detail8for_each13static_kernelINS2_12policy_hub_t12policy_500_tElN6thrust24THRUST_300001_SM_1000_NS8cuda_cub10__tabulate7functorINS7_6detail15normal_iteratorINS7_10device_ptrIiEEEENS7_6system6detail7generic6detail22compute_sequence_valueIivEElEEEEvT0_T1_ --------------------------
	.section	.nv.constant0._ZN3cub18CUB_300001_SM_10006detail8for_each13static_kernelINS2_12policy_hub_t12policy_500_tElN6thrust24THRUST_300001_SM_1000_NS8cuda_cub10__tabulate7functorINS7_6detail15normal_iteratorINS7_10device_ptrIiEEEENS7_6system6detail7generic6detail22compute_sequence_valueIivEElEEEEvT0_T1_,"a",@progbits
	.sectionflags	@""
	.align	4
.nv.constant0._ZN3cub18CUB_300001_SM_10006detail8for_each13static_kernelINS2_12policy_hub_t12policy_500_tElN6thrust24THRUST_300001_SM_1000_NS8cuda_cub10__tabulate7functorINS7_6detail15normal_iteratorINS7_10device_ptrIiEEEENS7_6system6detail7generic6detail22compute_sequence_valueIivEElEEEEvT0_T1_:
	.zero		920


//--------------------- .nv.constant0._ZN3cub18CUB_300001_SM_10006detail8for_each13static_kernelINS2_12policy_hub_t12policy_500_tEmN6thrust24THRUST_300001_SM_1000_NS8cuda_cub20__uninitialized_fill7functorINS7_10device_ptrIiEEiEEEEvT0_T1_ --------------------------
	.section	.nv.constant0._ZN3cub18CUB_300001_SM_10006detail8for_each13static_kernelINS2_12policy_hub_t12policy_500_tEmN6thrust24THRUST_300001_SM_1000_NS8cuda_cub20__uninitialized_fill7functorINS7_10device_ptrIiEEiEEEEvT0_T1_,"a",@progbits
	.sectionflags	@""
	.align	4
.nv.constant0._ZN3cub18CUB_300001_SM_10006detail8for_each13static_kernelINS2_12policy_hub_t12policy_500_tEmN6thrust24THRUST_300001_SM_1000_NS8cuda_cub20__uninitialized_fill7functorINS7_10device_ptrIiEEiEEEEvT0_T1_:
	.zero		920


//--------------------- .nv.constant0._ZN3cub18CUB_300001_SM_10006detail11EmptyKernelIvEEvv --------------------------
	.section	.nv.constant0._ZN3cub18CUB_300001_SM_10006detail11EmptyKernelIvEEvv,"a",@progbits
	.sectionflags	@""
	.align	4
.nv.constant0._ZN3cub18CUB_300001_SM_10006detail11EmptyKernelIvEEvv:
	.zero		896


//--------------------- SYMBOLS --------------------------

	.type		.nv.reservedSmem.offset0,@object
	.size		.nv.reservedSmem.offset0,0x4
